# CuTe-DSL kernel — source=cudnn_frontend_dsl family=gemm_swiglu_bs
# config = {"ab_dtype": "Float8E4M3FN", "sf_vec": 32, "vector_f32": false, "mma_mn": [128, 256], "cluster_mn": [1, 1]}


// ===== COMPILED SASS (sm_100a) =====

	.target	sm_100a

	.elftype	@"ET_EXEC"


//--------------------- .note.nv.tkinfo           --------------------------
	.section	.note.nv.tkinfo,"",@"SHT_NOTE"
	.sectionflags	@"SHF_NOTE_NV_TKINFO"
	.tkinfo
        /*0018*/ 	.word	0x00000081
        /*0030*/ 	.string	""
        /*0030*/ 	.string	"ptxas"
        /*0030*/ 	.string	"Cuda compilation tools, release 12.9, V12.9.83"
        /*0030*/ 	.string	"Build system must define TOOLS_VERSION_EXTENDED"
        /*0030*/ 	.string	"-O 3 -arch sm_100a "



//--------------------- .note.nv.cuver            --------------------------
	.section	.note.nv.cuver,"",@"SHT_NOTE"
	.sectionflags	@"SHF_NOTE_NV_CUVER"
        /*0018*/ 	.short	0x0001
        /*001a*/ 	.short	0x0064
        /*001c*/ 	.short	0x0001
        /*001e*/ 	.short	0x0000
        /*0020*/ 	.short	0x0001
        /*0022*/ 	.short	0x0000


//--------------------- .nv.info                  --------------------------
	.section	.nv.info,"",@"SHT_CUDA_INFO"
	.align	4


	//----- nvinfo : EIATTR_REGCOUNT
	.align		4
        /*0000*/ 	.byte	0x04, 0x2f
        /*0002*/ 	.short	(.L_4 - .L_3)
	.align		4
.L_3:
        /*0004*/ 	.word	index@(kernel_cutlass_kernel_cudnngemm_swigludense_blockscaled_gemm_persistent_swiglu_interleaved_quantSm100BlockScaledPersistentDenseGemmKernel_object_at__TiledMMA_ThrLayoutVMNK11110000_Permuta_0)
        /*0008*/ 	.word	0x00000060


	//----- nvinfo : EIATTR_FRAME_SIZE
	.align		4
.L_4:
        /*000c*/ 	.byte	0x04, 0x11
        /*000e*/ 	.short	(.L_6 - .L_5)
	.align		4
.L_5:
        /*0010*/ 	.word	index@($__internal_2_$__cuda_sm10x_tcgen05_guardrail_trap_unallocated_columns_being_dealloced)
        /*0014*/ 	.word	0x00000000


	//----- nvinfo : EIATTR_FRAME_SIZE
	.align		4
.L_6:
        /*0018*/ 	.byte	0x04, 0x11
        /*001a*/ 	.short	(.L_8 - .L_7)
	.align		4
.L_7:
        /*001c*/ 	.word	index@($__internal_1_$__cuda_sm10x_tcgen05_guardrail_trap_phase_invalid_during_alloc)
        /*0020*/ 	.word	0x00000000


	//----- nvinfo : EIATTR_FRAME_SIZE
	.align		4
.L_8:
        /*0024*/ 	.byte	0x04, 0x11
        /*0026*/ 	.short	(.L_10 - .L_9)
	.align		4
.L_9:
        /*0028*/ 	.word	index@($__internal_0_$__cuda_sm10x_tcgen05_guardrail_trap_col_being_dealloced_not_returned_by_alloc)
        /*002c*/ 	.word	0x00000000


	//----- nvinfo : EIATTR_FRAME_SIZE
	.align		4
.L_10:
        /*0030*/ 	.byte	0x04, 0x11
        /*0032*/ 	.short	(.L_12 - .L_11)
	.align		4
.L_11:
        /*0034*/ 	.word	index@(kernel_cutlass_kernel_cudnngemm_swigludense_blockscaled_gemm_persistent_swiglu_interleaved_quantSm100BlockScaledPersistentDenseGemmKernel_object_at__TiledMMA_ThrLayoutVMNK11110000_Permuta_0)
        /*0038*/ 	.word	0x00000000


	//----- nvinfo : EIATTR_MIN_STACK_SIZE
	.align		4
.L_12:
        /*003c*/ 	.byte	0x04, 0x12
        /*003e*/ 	.short	(.L_14 - .L_13)
	.align		4
.L_13:
        /*0040*/ 	.word	index@(kernel_cutlass_kernel_cudnngemm_swigludense_blockscaled_gemm_persistent_swiglu_interleaved_quantSm100BlockScaledPersistentDenseGemmKernel_object_at__TiledMMA_ThrLayoutVMNK11110000_Permuta_0)
        /*0044*/ 	.word	0x00000000
.L_14:


//--------------------- .nv.info.kernel_cutlass_kernel_cudnngemm_swigludense_blockscaled_gemm_persistent_swiglu_interleaved_quantSm100BlockScaledPersistentDenseGemmKernel_object_at__TiledMMA_ThrLayoutVMNK11110000_Permuta_0 --------------------------
	.section	.nv.info.kernel_cutlass_kernel_cudnngemm_swigludense_blockscaled_gemm_persistent_swiglu_interleaved_quantSm100BlockScaledPersistentDenseGemmKernel_object_at__TiledMMA_ThrLayoutVMNK11110000_Permuta_0,"",@"SHT_CUDA_INFO"
	.sectionflags	@""
	.align	4


	//----- nvinfo : EIATTR_CUDA_API_VERSION
	.align		4
        /*0000*/ 	.byte	0x04, 0x37
        /*0002*/ 	.short	(.L_16 - .L_15)
.L_15:
        /*0004*/ 	.word	0x00000081


	//----- nvinfo : EIATTR_KPARAM_INFO
	.align		4
.L_16:
        /*0008*/ 	.byte	0x04, 0x17
        /*000a*/ 	.short	(.L_18 - .L_17)
.L_17:
        /*000c*/ 	.word	0x00000000
        /*0010*/ 	.short	0x000b
        /*0012*/ 	.short	0x0364
        /*0014*/ 	.byte	0x00, 0xf0, 0x11, 0x00


	//----- nvinfo : EIATTR_KPARAM_INFO
	.align		4
.L_18:
        /*0018*/ 	.byte	0x04, 0x17
        /*001a*/ 	.short	(.L_20 - .L_19)
.L_19:
        /*001c*/ 	.word	0x00000000
        /*0020*/ 	.short	0x000a
        /*0022*/ 	.short	0x0358
        /*0024*/ 	.byte	0x00, 0xf0, 0x31, 0x00


	//----- nvinfo : EIATTR_KPARAM_INFO
	.align		4
.L_20:
        /*0028*/ 	.byte	0x04, 0x17
        /*002a*/ 	.short	(.L_22 - .L_21)
.L_21:
        /*002c*/ 	.word	0x00000000
        /*0030*/ 	.short	0x0009
        /*0032*/ 	.short	0x034c
        /*0034*/ 	.byte	0x00, 0xf0, 0x31, 0x00


	//----- nvinfo : EIATTR_KPARAM_INFO
	.align		4
.L_22:
        /*0038*/ 	.byte	0x04, 0x17
        /*003a*/ 	.short	(.L_24 - .L_23)
.L_23:
        /*003c*/ 	.word	0x00000000
        /*0040*/ 	.short	0x0008
        /*0042*/ 	.short	0x0340
        /*0044*/ 	.byte	0x00, 0xf0, 0x31, 0x00


	//----- nvinfo : EIATTR_KPARAM_INFO
	.align		4
.L_24:
        /*0048*/ 	.byte	0x04, 0x17
        /*004a*/ 	.short	(.L_26 - .L_25)
.L_25:
        /*004c*/ 	.word	0x00000000
        /*0050*/ 	.short	0x0007
        /*0052*/ 	.short	0x02c0
        /*0054*/ 	.byte	0x00, 0xf0, 0x01, 0x02


	//----- nvinfo : EIATTR_KPARAM_INFO
	.align		4
.L_26:
        /*0058*/ 	.byte	0x04, 0x17
        /*005a*/ 	.short	(.L_28 - .L_27)
.L_27:
        /*005c*/ 	.word	0x00000000
        /*0060*/ 	.short	0x0006
        /*0062*/ 	.short	0x0240
        /*0064*/ 	.byte	0x00, 0xf0, 0x01, 0x02


	//----- nvinfo : EIATTR_KPARAM_INFO
	.align		4
.L_28:
        /*0068*/ 	.byte	0x04, 0x17
        /*006a*/ 	.short	(.L_30 - .L_29)
.L_29:
        /*006c*/ 	.word	0x00000000
        /*0070*/ 	.short	0x0005
        /*0072*/ 	.short	0x01c0
        /*0074*/ 	.byte	0x00, 0xf0, 0x01, 0x02


	//----- nvinfo : EIATTR_KPARAM_INFO
	.align		4
.L_30:
        /*0078*/ 	.byte	0x04, 0x17
        /*007a*/ 	.short	(.L_32 - .L_31)
.L_31:
        /*007c*/ 	.word	0x00000000
        /*0080*/ 	.short	0x0004
        /*0082*/ 	.short	0x0140
        /*0084*/ 	.byte	0x00, 0xf0, 0x01, 0x02


	//----- nvinfo : EIATTR_KPARAM_INFO
	.align		4
.L_32:
        /*0088*/ 	.byte	0x04, 0x17
        /*008a*/ 	.short	(.L_34 - .L_33)
.L_33:
        /*008c*/ 	.word	0x00000000
        /*0090*/ 	.short	0x0003
        /*0092*/ 	.short	0x00c0
        /*0094*/ 	.byte	0x00, 0xf0, 0x01, 0x02


	//----- nvinfo : EIATTR_KPARAM_INFO
	.align		4
.L_34:
        /*0098*/ 	.byte	0x04, 0x17
        /*009a*/ 	.short	(.L_36 - .L_35)
.L_35:
        /*009c*/ 	.word	0x00000000
        /*00a0*/ 	.short	0x0002
        /*00a2*/ 	.short	0x0040
        /*00a4*/ 	.byte	0x00, 0xf0, 0x01, 0x02


	//----- nvinfo : EIATTR_KPARAM_INFO
	.align		4
.L_36:
        /*00a8*/ 	.byte	0x04, 0x17
        /*00aa*/ 	.short	(.L_38 - .L_37)
.L_37:
        /*00ac*/ 	.word	0x00000000
        /*00b0*/ 	.short	0x0001
        /*00b2*/ 	.short	0x000c
        /*00b4*/ 	.byte	0x00, 0xf0, 0x31, 0x00


	//----- nvinfo : EIATTR_KPARAM_INFO
	.align		4
.L_38:
        /*00b8*/ 	.byte	0x04, 0x17
        /*00ba*/ 	.short	(.L_40 - .L_39)
.L_39:
        /*00bc*/ 	.word	0x00000000
        /*00c0*/ 	.short	0x0000
        /*00c2*/ 	.short	0x0000
        /*00c4*/ 	.byte	0x00, 0xf0, 0x31, 0x00


	//----- nvinfo : EIATTR_AT_ENTRY_FRAGMENTS
	.align		4
.L_40:
        /*00c8*/ 	.byte	0x04, 0x4f
        /*00ca*/ 	.short	(.L_42 - .L_41)


	//   ....[0]....
.L_41:
        /*00cc*/ 	.word	0x00000004


	//----- nvinfo : EIATTR_RESERVED_SMEM_USED
	.align		4
.L_42:
        /*00d0*/ 	.byte	0x01, 0x41
	.zero		2


	//----- nvinfo : EIATTR_SPARSE_MMA_MASK
	.align		4
        /*00d4*/ 	.byte	0x03, 0x50
        /*00d6*/ 	.short	0x0000


	//----- nvinfo : EIATTR_TCGEN05_1CTA_USED
	.align		4
        /*00d8*/ 	.byte	0x01, 0x51
	.zero		2


	//----- nvinfo : EIATTR_MAXREG_COUNT
	.align		4
        /*00dc*/ 	.byte	0x03, 0x1b
        /*00de*/ 	.short	0x00ff


	//----- nvinfo : EIATTR_NUM_BARRIERS
	.align		4
        /*00e0*/ 	.byte	0x02, 0x4c
        /*00e2*/ 	.byte	0x03
	.zero		1


	//----- nvinfo : EIATTR_INT_WARP_WIDE_INSTR_OFFSETS
	.align		4
        /*00e4*/ 	.byte	0x04, 0x31
        /*00e6*/ 	.short	(.L_44 - .L_43)


	//   ....[0]....
.L_43:
        /*00e8*/ 	.word	0x00003b00


	//   ....[1]....
        /*00ec*/ 	.word	0x00003b40


	//----- nvinfo : EIATTR_COOP_GROUP_MASK_REGIDS
	.align		4
.L_44:
        /*00f0*/ 	.byte	0x04, 0x29
        /*00f2*/ 	.short	(.L_46 - .L_45)


	//   ....[0]....
.L_45:
        /*00f4*/ 	.word	0xffffffff


	//   ....[1]....
        /*00f8*/ 	.word	0xffffffff


	//   ....[2]....
        /*00fc*/ 	.word	0xffffffff


	//   ....[3]....
        /*0100*/ 	.word	0xffffffff


	//----- nvinfo : EIATTR_COOP_GROUP_INSTR_OFFSETS
	.align		4
.L_46:
        /*0104*/ 	.byte	0x04, 0x28
        /*0106*/ 	.short	(.L_48 - .L_47)


	//   ....[0]....
.L_47:
        /*0108*/ 	.word	0x000016f0


	//   ....[1]....
        /*010c*/ 	.word	0x000019b0


	//   ....[2]....
        /*0110*/ 	.word	0x00003990


	//   ....[3]....
        /*0114*/ 	.word	0x00003bf0


	//----- nvinfo : EIATTR_VRC_CTA_INIT_COUNT
	.align		4
.L_48:
        /*0118*/ 	.byte	0x02, 0x4a
        /*011a*/ 	.byte	0x80
	.zero		1


	//----- nvinfo : EIATTR_MBARRIER_INSTR_OFFSETS
	.align		4
        /*011c*/ 	.byte	0x04, 0x39
        /*011e*/ 	.short	(.L_50 - .L_49)


	//   ....[0]....
.L_49:
        /*0120*/ 	.word	0x00000300
        /*0124*/ 	.word	0x000000ff
        /*0128*/ 	.word	0x00000000
        /*012c*/ 	.short	0x0100
        /*012e*/ 	.byte	0x05
	.zero		1


	//   ....[1]....
        /*0130*/ 	.word	0x00000310
        /*0134*/ 	.word	0x000000ff
        /*0138*/ 	.word	0x00000008
        /*013c*/ 	.short	0x0100
        /*013e*/ 	.byte	0x05
	.zero		1


	//   ....[2]....
        /*0140*/ 	.word	0x00000320
        /*0144*/ 	.word	0x000000ff
        /*0148*/ 	.word	0x00000010
        /*014c*/ 	.short	0x0100
        /*014e*/ 	.byte	0x05
	.zero		1


	//   ....[3]....
        /*0150*/ 	.word	0x00000330
        /*0154*/ 	.word	0x000000ff
        /*0158*/ 	.word	0x00000018
        /*015c*/ 	.short	0x0100
        /*015e*/ 	.byte	0x05
	.zero		1


	//   ....[4]....
        /*0160*/ 	.word	0x00000340
        /*0164*/ 	.word	0x000000ff
        /*0168*/ 	.word	0x00000020
        /*016c*/ 	.short	0x0100
        /*016e*/ 	.byte	0x05
	.zero		1


	//   ....[5]....
        /*0170*/ 	.word	0x00000350
        /*0174*/ 	.word	0x000000ff
        /*0178*/ 	.word	0x00000028
        /*017c*/ 	.short	0x0100
        /*017e*/ 	.byte	0x05
	.zero		1


	//   ....[6]....
        /*0180*/ 	.word	0x00000710
        /*0184*/ 	.word	0x000000ff
        /*0188*/ 	.word	0x00000010
        /*018c*/ 	.short	0x010a
        /*018e*/ 	.byte	0x06
	.zero		1


	//   ....[7]....
        /*0190*/ 	.word	0x000008f0
        /*0194*/ 	.word	0x000000ff
        /*0198*/ 	.word	0x00000010
        /*019c*/ 	.short	0x010a
        /*019e*/ 	.byte	0x19
	.zero		1


	//   ....[8]....
        /*01a0*/ 	.word	0x00000a40
        /*01a4*/ 	.word	0x000000ff
        /*01a8*/ 	.word	0x00000010
        /*01ac*/ 	.short	0x010a
        /*01ae*/ 	.byte	0x1d
	.zero		1


	//   ....[9]....
        /*01b0*/ 	.word	0x00000ce0
        /*01b4*/ 	.word	0x000000ff
        /*01b8*/ 	.word	0x00000010
        /*01bc*/ 	.short	0x010a
        /*01be*/ 	.byte	0x04
	.zero		1


	//   ....[10]....
        /*01c0*/ 	.word	0x00001220
        /*01c4*/ 	.word	0x000000ff
        /*01c8*/ 	.word	0x00000000
        /*01cc*/ 	.short	0x010a
        /*01ce*/ 	.byte	0x11
	.zero		1


	//   ....[11]....
        /*01d0*/ 	.word	0x00001230
        /*01d4*/ 	.word	0x000000ff
        /*01d8*/ 	.word	0x00000028
        /*01dc*/ 	.short	0x010a
        /*01de*/ 	.byte	0x0c
	.zero		1


	//   ....[12]....
        /*01e0*/ 	.word	0x00001440
        /*01e4*/ 	.word	0x000000ff
        /*01e8*/ 	.word	0x00000000
        /*01ec*/ 	.short	0x010a
        /*01ee*/ 	.byte	0x11
	.zero		1


	//   ....[13]....
        /*01f0*/ 	.word	0x00001590
        /*01f4*/ 	.word	0x000000ff
        /*01f8*/ 	.word	0x00000000
        /*01fc*/ 	.short	0x010a
        /*01fe*/ 	.byte	0x11
	.zero		1


	//   ....[14]....
        /*0200*/ 	.word	0x00001690
        /*0204*/ 	.word	0x00000005
        /*0208*/ 	.word	0x00000028
        /*020c*/ 	.short	0x010a
        /*020e*/ 	.byte	0xff
	.zero		1


	//   ....[15]....
        /*0210*/ 	.word	0x00001c70
        /*0214*/ 	.word	0x000000ff
        /*0218*/ 	.word	0x00000020
        /*021c*/ 	.short	0x010a
        /*021e*/ 	.byte	0x0b
	.zero		1


	//   ....[16]....
        /*0220*/ 	.word	0x00003770
        /*0224*/ 	.word	0x000000ff
        /*0228*/ 	.word	0x00000028
        /*022c*/ 	.short	0x0101
        /*022e*/ 	.byte	0x07
	.zero		1


	//   ....[17]....
        /*0230*/ 	.word	0x00003c60
        /*0234*/ 	.word	0x00000000
        /*0238*/ 	.word	0x00000010
        /*023c*/ 	.short	0x010a
        /*023e*/ 	.byte	0xff
	.zero		1


	//   ....[18]....
        /*0240*/ 	.word	0x00003ce0
        /*0244*/ 	.word	0x00000000
        /*0248*/ 	.word	0x00000010
        /*024c*/ 	.short	0x010a
        /*024e*/ 	.byte	0xff
	.zero		1


	//   ....[19]....
        /*0250*/ 	.word	0x00003d60
        /*0254*/ 	.word	0x00000000
        /*0258*/ 	.word	0x00000028
        /*025c*/ 	.short	0x010a
        /*025e*/ 	.byte	0xff
	.zero		1


	//   ....[20]....
        /*0260*/ 	.word	0x00003de0
        /*0264*/ 	.word	0x00000000
        /*0268*/ 	.word	0x00000000
        /*026c*/ 	.short	0x010a
        /*026e*/ 	.byte	0xff
	.zero		1


	//   ....[21]....
        /*0270*/ 	.word	0x00003e40
        /*0274*/ 	.word	0x00000005
        /*0278*/ 	.word	0x00000028
        /*027c*/ 	.short	0x010a
        /*027e*/ 	.byte	0xff
	.zero		1


	//   ....[22]....
        /*0280*/ 	.word	0x00003eb0
        /*0284*/ 	.word	0x00000000
        /*0288*/ 	.word	0x00000020
        /*028c*/ 	.short	0x010a
        /*028e*/ 	.byte	0xff
	.zero		1


	//----- nvinfo : EIATTR_NUM_MBARRIERS
	.align		4
.L_50:
        /*0290*/ 	.byte	0x03, 0x38
        /*0292*/ 	.short	0x0006


	//----- nvinfo : EIATTR_EXIT_INSTR_OFFSETS
	.align		4
        /*0294*/ 	.byte	0x04, 0x1c
        /*0296*/ 	.short	(.L_52 - .L_51)


	//   ....[0]....
.L_51:
        /*0298*/ 	.word	0x000016c0


	//   ....[1]....
        /*029c*/ 	.word	0x00003c20


	//----- nvinfo : EIATTR_REQNTID
	.align		4
.L_52:
        /*02a0*/ 	.byte	0x04, 0x10
        /*02a2*/ 	.short	(.L_54 - .L_53)
.L_53:
        /*02a4*/ 	.word	0x000000c0
        /*02a8*/ 	.word	0x00000001
        /*02ac*/ 	.word	0x00000001


	//----- nvinfo : EIATTR_CRS_STACK_SIZE
	.align		4
.L_54:
        /*02b0*/ 	.byte	0x04, 0x1e
        /*02b2*/ 	.short	(.L_56 - .L_55)
.L_55:
        /*02b4*/ 	.word	0x00000000


	//----- nvinfo : EIATTR_CBANK_PARAM_SIZE
	.align		4
.L_56:
        /*02b8*/ 	.byte	0x03, 0x19
        /*02ba*/ 	.short	0x0368


	//----- nvinfo : EIATTR_PARAM_CBANK
	.align		4
        /*02bc*/ 	.byte	0x04, 0x0a
        /*02be*/ 	.short	(.L_58 - .L_57)
	.align		4
.L_57:
        /*02c0*/ 	.word	index@(.nv.constant0.kernel_cutlass_kernel_cudnngemm_swigludense_blockscaled_gemm_persistent_swiglu_interleaved_quantSm100BlockScaledPersistentDenseGemmKernel_object_at__TiledMMA_ThrLayoutVMNK11110000_Permuta_0)
        /*02c4*/ 	.short	0x0380
        /*02c6*/ 	.short	0x0368


	//----- nvinfo : EIATTR_SW_WAR
	.align		4
.L_58:
        /*02c8*/ 	.byte	0x04, 0x36
        /*02ca*/ 	.short	(.L_60 - .L_59)
.L_59:
        /*02cc*/ 	.word	0x00000008
.L_60:


//--------------------- .nv.compat                --------------------------
	.section	.nv.compat,"",@"SHT_CUDA_COMPAT_INFO"
	.align	4
        /*0000*/ 	.byte	0x02, 0x02, 0x02, 0x00, 0x02, 0x05, 0x05, 0x00, 0x02, 0x03, 0x01, 0x00, 0x02, 0x06, 0x01, 0x00


//--------------------- .nv.callgraph             --------------------------
	.section	.nv.callgraph,"",@"SHT_CUDA_CALLGRAPH"
	.align	4
	.sectionentsize	8
	.align		4
        /*0000*/ 	.word	0x00000000
	.align		4
        /*0004*/ 	.word	0xffffffff
	.align		4
        /*0008*/ 	.word	0x00000000
	.align		4
        /*000c*/ 	.word	0xfffffffe
	.align		4
        /*0010*/ 	.word	0x00000000
	.align		4
        /*0014*/ 	.word	0xfffffffd
	.align		4
        /*0018*/ 	.word	0x00000000
	.align		4
        /*001c*/ 	.word	0xfffffffc


//--------------------- .text.kernel_cutlass_kernel_cudnngemm_swigludense_blockscaled_gemm_persistent_swiglu_interleaved_quantSm100BlockScaledPersistentDenseGemmKernel_object_at__TiledMMA_ThrLayoutVMNK11110000_Permuta_0 --------------------------
	.section	.text.kernel_cutlass_kernel_cudnngemm_swigludense_blockscaled_gemm_persistent_swiglu_interleaved_quantSm100BlockScaledPersistentDenseGemmKernel_object_at__TiledMMA_ThrLayoutVMNK11110000_Permuta_0,"ax",@progbits
	.align	128
        .global         kernel_cutlass_kernel_cudnngemm_swigludense_blockscaled_gemm_persistent_swiglu_interleaved_quantSm100BlockScaledPersistentDenseGemmKernel_object_at__TiledMMA_ThrLayoutVMNK11110000_Permuta_0
        .type           kernel_cutlass_kernel_cudnngemm_swigludense_blockscaled_gemm_persistent_swiglu_interleaved_quantSm100BlockScaledPersistentDenseGemmKernel_object_at__TiledMMA_ThrLayoutVMNK11110000_Permuta_0,@function
        .size           kernel_cutlass_kernel_cudnngemm_swigludense_blockscaled_gemm_persistent_swiglu_interleaved_quantSm100BlockScaledPersistentDenseGemmKernel_object_at__TiledMMA_ThrLayoutVMNK11110000_Permuta_0,(.L_x_45 - kernel_cutlass_kernel_cudnngemm_swigludense_blockscaled_gemm_persistent_swiglu_interleaved_quantSm100BlockScaledPersistentDenseGemmKernel_object_at__TiledMMA_ThrLayoutVMNK11110000_Permuta_0)
        .other          kernel_cutlass_kernel_cudnngemm_swigludense_blockscaled_gemm_persistent_swiglu_interleaved_quantSm100BlockScaledPersistentDenseGemmKernel_object_at__TiledMMA_ThrLayoutVMNK11110000_Permuta_0,@"STO_CUDA_ENTRY STV_DEFAULT"
kernel_cutlass_kernel_cudnngemm_swigludense_blockscaled_gemm_persistent_swiglu_interleaved_quantSm100BlockScaledPersistentDenseGemmKernel_object_at__TiledMMA_ThrLayoutVMNK11110000_Permuta_0:
.text.kernel_cutlass_kernel_cudnngemm_swigludense_blockscaled_gemm_persistent_swiglu_interleaved_quantSm100BlockScaledPersistentDenseGemmKernel_object_at__TiledMMA_ThrLayoutVMNK11110000_Permuta_0:
[----:B------:R-:W1:Y:S01]  /*0000*/  LDC R1, c[0x0][0x37c] ;  /* 0x0000df00ff017b82 */ /* 0x000e620000000800 */
[----:B------:R-:W2:Y:S01]  /*0010*/  S2R R4, SR_TID.X ;  /* 0x0000000000047919 */ /* 0x000ea20000002100 */
[----:B------:R-:W3:Y:S01]  /*0020*/  LDCU.U8 UR5, c[0x0][0x382] ;  /* 0x00007040ff0577ac */ /* 0x000ee20008000000 */
[----:B------:R-:W4:Y:S01]  /*0030*/  LDCU.U8 UR4, c[0x0][0x381] ;  /* 0x00007020ff0477ac */ /* 0x000f220008000000 */
[----:B---3--:R-:W-:Y:S02]  /*0040*/  ULOP3.LUT UR5, UR5, 0x1, URZ, 0xc0, !UPT ;  /* 0x0000000105057892 */ /* 0x008fe4000f8ec0ff */
[----:B----4-:R-:W-:Y:S02]  /*0050*/  ULOP3.LUT UR4, UR4, 0x1, URZ, 0xc0, !UPT ;  /* 0x0000000104047892 */ /* 0x010fe4000f8ec0ff */
[----:B------:R-:W-:Y:S02]  /*0060*/  UISETP.NE.U32.AND UP6, UPT, UR5, 0x1, UPT ;  /* 0x000000010500788c */ /* 0x000fe4000bfc5070 */
[----:B------:R-:W-:Y:S01]  /*0070*/  UISETP.NE.U32.AND UP5, UPT, UR4, 0x1, UPT ;  /* 0x000000010400788c */ /* 0x000fe2000bfa5070 */
[----:B--2---:R-:W-:-:S04]  /*0080*/  SHF.R.U32.HI R4, RZ, 0x5, R4 ;  /* 0x00000005ff047819 */ /* 0x004fc80000011604 */
[----:B------:R-:W-:-:S13]  /*0090*/  ISETP.NE.AND P1, PT, R4, 0x5, PT ;  /* 0x000000050400780c */ /* 0x000fda0003f25270 */
[----:B-1----:R-:W-:Y:S05]  /*00a0*/  @P1 BRA `(.L_x_0) ;  /* 0x0000000000541947 */ /* 0x002fea0003800000 */
[----:B------:R-:W1:Y:S02]  /*00b0*/  LDCU.64 UR4, c[0x0][0x348] ;  /* 0x00006900ff0477ac */ /* 0x000e640008000a00 */
[----:B-1----:R-:W-:Y:S02]  /*00c0*/  UIADD3 UR14, UP0, UPT, UR4, 0x40, URZ ;  /* 0x00000040040e7890 */ /* 0x002fe4000ff1e0ff */
[----:B------:R-:W-:Y:S02]  /*00d0*/  UIADD3 UR12, UP4, UPT, UR4, 0xc0, URZ ;  /* 0x000000c0040c7890 */ /* 0x000fe4000ff9e0ff */
[----:B------:R-:W-:Y:S02]  /*00e0*/  UIADD3 UR10, UP3, UPT, UR4, 0x140, URZ ;  /* 0x00000140040a7890 */ /* 0x000fe4000ff7e0ff */
[----:B------:R-:W-:Y:S02]  /*00f0*/  UIADD3 UR8, UP2, UPT, UR4, 0x1c0, URZ ;  /* 0x000001c004087890 */ /* 0x000fe4000ff5e0ff */
[----:B------:R-:W-:-:S02]  /*0100*/  UIADD3 UR6, UP1, UPT, UR4, 0x240, URZ ;  /* 0x0000024004067890 */ /* 0x000fc4000ff3e0ff */
[----:B------:R-:W-:Y:S02]  /*0110*/  UIADD3.X UR15, UPT, UPT, URZ, UR5, URZ, UP0, !UPT ;  /* 0x00000005ff0f7290 */ /* 0x000fe400087fe4ff */
[----:B------:R-:W-:Y:S02]  /*0120*/  UIADD3 UR4, UP0, UPT, UR4, 0x2c0, URZ ;  /* 0x000002c004047890 */ /* 0x000fe4000ff1e0ff */
[----:B------:R-:W-:Y:S02]  /*0130*/  UIADD3.X UR13, UPT, UPT, URZ, UR5, URZ, UP4, !UPT ;  /* 0x00000005ff0d7290 */ /* 0x000fe4000a7fe4ff */
[----:B------:R-:W-:Y:S02]  /*0140*/  UIADD3.X UR11, UPT, UPT, URZ, UR5, URZ, UP3, !UPT ;  /* 0x00000005ff0b7290 */ /* 0x000fe40009ffe4ff */
[----:B------:R-:W-:Y:S01]  /*0150*/  UIADD3.X UR9, UPT, UPT, URZ, UR5, URZ, UP2, !UPT ;  /* 0x00000005ff097290 */ /* 0x000fe200097fe4ff */
[----:B------:R1:W-:Y:S01]  /*0160*/  UTMACCTL.PF [UR14] ;  /* 0x000000000e0079b9 */ /* 0x0003e20008040000 */
[----:B------:R-:W-:-:S03]  /*0170*/  UIADD3.X UR7, UPT, UPT, URZ, UR5, URZ, UP1, !UPT ;  /* 0x00000005ff077290 */ /* 0x000fc60008ffe4ff */
[----:B------:R1:W-:Y:S01]  /*0180*/  UTMACCTL.PF [UR12] ;  /* 0x000000000c0079b9 */ /* 0x0003e20008040000 */
[----:B------:R-:W-:Y:S01]  /*0190*/  UIADD3.X UR5, UPT, UPT, URZ, UR5, URZ, UP0, !UPT ;  /* 0x00000005ff057290 */ /* 0x000fe200087fe4ff */
[----:B------:R1:W-:Y:S02]  /*01a0*/  UTMACCTL.PF [UR10] ;  /* 0x000000000a0079b9 */ /* 0x0003e40008040000 */
[----:B------:R1:W-:Y:S02]  /*01b0*/  UTMACCTL.PF [UR8] ;  /* 0x00000000080079b9 */ /* 0x0003e40008040000 */
[----:B------:R1:W-:Y:S04]  /*01c0*/  UTMACCTL.PF [UR6] ;  /* 0x00000000060079b9 */ /* 0x0003e80008040000 */
[----:B------:R1:W-:Y:S01]  /*01d0*/  UTMACCTL.PF [UR4] ;  /* 0x00000000040079b9 */ /* 0x0003e20008040000 */
[----:B------:R-:W-:Y:S01]  /*01e0*/  UPLOP3.LUT UP4, UPT, UPT, UPT, UPT, 0x40, 0x4 ;  /* 0x000000000004789c */ /* 0x000fe20003f8e870 */
[----:B-1----:R-:W-:Y:S10]  /*01f0*/  BRA `(.L_x_1) ;  /* 0x00000000005c7947 */ /* 0x002ff40003800000 */
.L_x_0:
[----:B------:R-:W-:Y:S01]  /*0200*/  ISETP.NE.AND P0, PT, R4, RZ, PT ;  /* 0x000000ff0400720c */ /* 0x000fe20003f05270 */
[----:B------:R-:W-:-:S12]  /*0210*/  UPLOP3.LUT UP4, UPT, UPT, UPT, UPT, 0x40, 0x4 ;  /* 0x000000000004789c */ /* 0x000fd80003f8e870 */
[----:B------:R-:W-:Y:S05]  /*0220*/  @P0 BRA `(.L_x_1) ;  /* 0x0000000000500947 */ /* 0x000fea0003800000 */
[----:B------:R-:W1:Y:S01]  /*0230*/  S2UR UR5, SR_CgaCtaId ;  /* 0x00000000000579c3 */ /* 0x000e620000008800 */
[----:B------:R-:W-:Y:S01]  /*0240*/  UMOV UR4, 0x400 ;  /* 0x0000040000047882 */ /* 0x000fe20000000000 */
[----:B------:R-:W-:Y:S01]  /*0250*/  UMOV UR6, 0x1 ;  /* 0x0000000100067882 */ /* 0x000fe20000000000 */
[----:B------:R-:W-:Y:S02]  /*0260*/  UPLOP3.LUT UP4, UPT, UPT, UPT, UPT, 0x80, 0x8 ;  /* 0x000000000008789c */ /* 0x000fe40003f8f070 */
[----:B------:R-:W-:-:S04]  /*0270*/  UIADD3 UR6, UPT, UPT, -UR6, 0x100000, URZ ;  /* 0x0010000006067890 */ /* 0x000fc8000fffe1ff */
[----:B------:R-:W-:Y:S02]  /*0280*/  USHF.L.U32 UR7, UR6, 0xb, URZ ;  /* 0x0000000b06077899 */ /* 0x000fe400080006ff */
[----:B------:R-:W-:Y:S02]  /*0290*/  USHF.L.U32 UR6, UR6, 0x1, URZ ;  /* 0x0000000106067899 */ /* 0x000fe400080006ff */
[----:B-1----:R-:W-:-:S03]  /*02a0*/  ULEA UR5, UR5, UR4, 0x18 ;  /* 0x0000000405057291 */ /* 0x002fc6000f8ec0ff */
[----:B------:R-:W-:Y:S02]  /*02b0*/  UMOV UR4, 0x4 ;  /* 0x0000000400047882 */ /* 0x000fe40000000000 */
[----:B------:R-:W-:-:S04]  /*02c0*/  UIADD3 UR8, UPT, UPT, -UR4, 0x100000, URZ ;  /* 0x0010000004087890 */ /* 0x000fc8000fffe1ff */
[----:B------:R-:W-:Y:S02]  /*02d0*/  USHF.L.U32 UR9, UR8, 0xb, URZ ;  /* 0x0000000b08097899 */ /* 0x000fe400080006ff */
[----:B------:R-:W-:Y:S01]  /*02e0*/  USHF.L.U32 UR8, UR8, 0x1, URZ ;  /* 0x0000000108087899 */ /* 0x000fe200080006ff */
[----:B------:R-:W1:Y:S02]  /*02f0*/  FENCE.VIEW.ASYNC.S ;  /* 0x00000000000073c6 */ /* 0x000e640000000000 */
[----:B-1----:R1:W2:Y:S01]  /*0300*/  SYNCS.EXCH.64 URZ, [UR5], UR6 ;  /* 0x0000000605ff75b2 */ /* 0x0022a20008000100 */
[----:B------:R1:W3:Y:S01]  /*0310*/  SYNCS.EXCH.64 URZ, [UR5+0x8], UR6 ;  /* 0x0000080605ff75b2 */ /* 0x0002e20008000100 */
[----:B------:R1:W4:Y:S01]  /*0320*/  SYNCS.EXCH.64 URZ, [UR5+0x10], UR6 ;  /* 0x0000100605ff75b2 */ /* 0x0003220008000100 */
[----:B------:R1:W5:Y:S01]  /*0330*/  SYNCS.EXCH.64 URZ, [UR5+0x18], UR6 ;  /* 0x0000180605ff75b2 */ /* 0x0003620008000100 */
[----:B------:R1:W1:Y:S05]  /*0340*/  SYNCS.EXCH.64 URZ, [UR5+0x20], UR6 ;  /* 0x0000200605ff75b2 */ /* 0x00026a0008000100 */
[----:B------:R1:W1:Y:S01]  /*0350*/  SYNCS.EXCH.64 URZ, [UR5+0x28], UR8 ;  /* 0x0000280805ff75b2 */ /* 0x0002620008000100 */
[----:B------:R-:W-:Y:S01]  /*0360*/  NOP ;  /* 0x0000000000007918 */ /* 0x000fe20000000000 */
.L_x_1:
[----:B------:R-:W-:Y:S01]  /*0370*/  NOP ;  /* 0x0000000000007918 */ /* 0x000fe20000000000 */
[----:B------:R-:W5:Y:S01]  /*0380*/  LDCU.U8 UR23, c[0x0][0x6c8] ;  /* 0x0000d900ff1777ac */ /* 0x000f620008000000 */
[----:B------:R-:W4:Y:S01]  /*0390*/  LDCU.U8 UR22, c[0x0][0x6c9] ;  /* 0x0000d920ff1677ac */ /* 0x000f220008000000 */
[----:B------:R-:W3:Y:S01]  /*03a0*/  LDCU.U8 UR21, c[0x0][0x6d4] ;  /* 0x0000da80ff1577ac */ /* 0x000ee20008000000 */
[----:B------:R-:W2:Y:S01]  /*03b0*/  LDCU.U8 UR15, c[0x0][0x6d5] ;  /* 0x0000daa0ff0f77ac */ /* 0x000ea20008000000 */
[----:B------:R-:W1:Y:S01]  /*03c0*/  LDCU.U8 UR14, c[0x0][0x6e0] ;  /* 0x0000dc00ff0e77ac */ /* 0x000e620008000000 */
[----:B------:R-:W1:Y:S02]  /*03d0*/  LDCU.U8 UR13, c[0x0][0x6e1] ;  /* 0x0000dc20ff0d77ac */ /* 0x000e640008000000 */
[----:B-12345:R-:W-:Y:S06]  /*03e0*/  BAR.SYNC.DEFER_BLOCKING 0x0 ;  /* 0x0000000000007b1d */ /* 0x03efec0000010000 */
[----:B------:R-:W-:Y:S05]  /*03f0*/  @P1 BRA `(.L_x_2) ;  /* 0x00000008004c1947 */ /* 0x000fea0003800000 */
[----:B------:R-:W1:Y:S01]  /*0400*/  S2UR UR34, SR_CTAID.Z ;  /* 0x00000000002279c3 */ /* 0x000e620000002700 */
[----:B------:R-:W-:Y:S01]  /*0410*/  UMOV UR31, 0x1 ;  /* 0x00000001001f7882 */ /* 0x000fe20000000000 */
[----:B------:R-:W-:Y:S01]  /*0420*/  UMOV UR33, 0x1 ;  /* 0x0000000100217882 */ /* 0x000fe20000000000 */
[----:B-1----:R-:W-:-:S09]  /*0430*/  UISETP.GT.U32.AND UP0, UPT, UR34, 0x1ff, UPT ;  /* 0x000001ff2200788c */ /* 0x002fd2000bf04070 */
[----:B------:R-:W-:Y:S05]  /*0440*/  BRA.U UP0, `(.L_x_3) ;  /* 0x0000000500fc7547 */ /* 0x000fea000b800000 */
[----:B------:R-:W1:Y:S01]  /*0450*/  LDCU.64 UR4, c[0x0][0x6c0] ;  /* 0x0000d800ff0477ac */ /* 0x000e620008000a00 */
[----:B------:R-:W2:Y:S01]  /*0460*/  S2UR UR30, SR_CgaCtaId ;  /* 0x00000000001e79c3 */ /* 0x000ea20000008800 */
[----:B------:R-:W3:Y:S01]  /*0470*/  LDCU UR8, c[0x0][0x374] ;  /* 0x00006e80ff0877ac */ /* 0x000ee20008000800 */
[----:B------:R-:W4:Y:S01]  /*0480*/  LDCU.64 UR44, c[0x0][0x348] ;  /* 0x00006900ff2c77ac */ /* 0x000f220008000a00 */
[----:B------:R-:W-:Y:S01]  /*0490*/  UMOV UR31, URZ ;  /* 0x000000ff001f7c82 */ /* 0x000fe20008000000 */
[----:B------:R-:W-:Y:S01]  /*04a0*/  UMOV UR33, 0x1 ;  /* 0x0000000100217882 */ /* 0x000fe20000000000 */
[----:B-1----:R-:W-:-:S04]  /*04b0*/  UIMAD.WIDE.U32 UR6, UR34, UR5, URZ ;  /* 0x00000005220672a5 */ /* 0x002fc8000f8e00ff */
[----:B------:R-:W-:-:S04]  /*04c0*/  UIADD3 UR5, UPT, UPT, UR34, -UR7, URZ ;  /* 0x8000000722057290 */ /* 0x000fc8000fffe0ff */
[----:B------:R-:W-:-:S03]  /*04d0*/  USHF.R.U32.HI UR5, URZ, UR23, UR5 ;  /* 0x00000017ff057299 */ /* 0x000fc60008011605 */
[----:B------:R-:W1:Y:S01]  /*04e0*/  LDCU UR6, c[0x0][0x6d0] ;  /* 0x0000da00ff0677ac */ /* 0x000e620008000800 */
[----:B------:R-:W-:-:S04]  /*04f0*/  UIADD3 UR5, UPT, UPT, UR7, UR5, URZ ;  /* 0x0000000507057290 */ /* 0x000fc8000fffe0ff */
[----:B------:R-:W-:-:S04]  /*0500*/  USHF.R.U32.HI UR19, URZ, UR22, UR5 ;  /* 0x00000016ff137299 */ /* 0x000fc80008011605 */
[----:B------:R-:W-:-:S04]  /*0510*/  UIADD3 UR19, UPT, UPT, -UR19, URZ, URZ ;  /* 0x000000ff13137290 */ /* 0x000fc8000fffe1ff */
[----:B------:R-:W-:Y:S01]  /*0520*/  UIMAD UR19, UR19, UR4, UR34 ;  /* 0x00000004131372a4 */ /* 0x000fe2000f8e0222 */
[----:B------:R-:W5:Y:S03]  /*0530*/  LDCU.64 UR4, c[0x0][0x6d8] ;  /* 0x0000db00ff0477ac */ /* 0x000f660008000a00 */
[----:B-1----:R-:W-:-:S04]  /*0540*/  UIMAD.WIDE.U32 UR6, UR19, UR6, URZ ;  /* 0x00000006130672a5 */ /* 0x002fc8000f8e00ff */
[----:B------:R-:W-:-:S04]  /*0550*/  UIADD3 UR6, UPT, UPT, UR19, -UR7, URZ ;  /* 0x8000000713067290 */ /* 0x000fc8000fffe0ff */
[----:B------:R-:W-:-:S04]  /*0560*/  USHF.R.U32.HI UR6, URZ, UR21, UR6 ;  /* 0x00000015ff067299 */ /* 0x000fc80008011606 */
[----:B------:R-:W-:Y:S01]  /*0570*/  UIADD3 UR6, UPT, UPT, UR7, UR6, URZ ;  /* 0x0000000607067290 */ /* 0x000fe2000fffe0ff */
[----:B------:R-:W3:Y:S03]  /*0580*/  LDCU UR7, c[0x0][0x370] ;  /* 0x00006e00ff0777ac */ /* 0x000ee60008000800 */
[----:B------:R-:W-:Y:S01]  /*0590*/  USHF.R.U32.HI UR6, URZ, UR15, UR6 ;  /* 0x0000000fff067299 */ /* 0x000fe20008011606 */
[----:B------:R-:W1:Y:S03]  /*05a0*/  LDCU UR32, c[0x0][0x378] ;  /* 0x00006f00ff2077ac */ /* 0x000e660008000800 */
[----:B-----5:R-:W-:-:S07]  /*05b0*/  UIMAD.WIDE.U32 UR10, UR6, UR5, URZ ;  /* 0x00000005060a72a5 */ /* 0x020fce000f8e00ff */
[----:B------:R-:W-:Y:S01]  /*05c0*/  UMOV UR5, UR11 ;  /* 0x0000000b00057c82 */ /* 0x000fe20008000000 */
[----:B---3--:R-:W-:Y:S02]  /*05d0*/  UIMAD UR7, UR8, UR7, URZ ;  /* 0x00000007080772a4 */ /* 0x008fe4000f8e02ff */
[----:B------:R-:W-:-:S04]  /*05e0*/  UIADD3 UR9, UPT, UPT, UR6, -UR5, URZ ;  /* 0x8000000506097290 */ /* 0x000fc8000fffe0ff */
[----:B------:R-:W-:Y:S02]  /*05f0*/  USHF.R.U32.HI UR9, URZ, UR14, UR9 ;  /* 0x0000000eff097299 */ /* 0x000fe40008011609 */
[----:B-1----:R-:W-:Y:S02]  /*0600*/  UIMAD UR32, UR7, UR32, URZ ;  /* 0x00000020072072a4 */ /* 0x002fe4000f8e02ff */
[----:B------:R-:W-:Y:S01]  /*0610*/  UIADD3 UR9, UPT, UPT, UR5, UR9, URZ ;  /* 0x0000000905097290 */ /* 0x000fe2000fffe0ff */
[----:B------:R-:W1:Y:S03]  /*0620*/  LDCU UR5, c[0x0][0x6cc] ;  /* 0x0000d980ff0577ac */ /* 0x000e660008000800 */
[----:B------:R-:W-:-:S04]  /*0630*/  USHF.R.U32.HI UR9, URZ, UR13, UR9 ;  /* 0x0000000dff097299 */ /* 0x000fc80008011609 */
[----:B------:R-:W-:-:S04]  /*0640*/  UIADD3 UR9, UPT, UPT, -UR9, URZ, URZ ;  /* 0x000000ff09097290 */ /* 0x000fc8000fffe1ff */
[----:B------:R-:W-:Y:S02]  /*0650*/  UIMAD UR4, UR9, UR4, UR6 ;  /* 0x00000004090472a4 */ /* 0x000fe4000f8e0206 */
[----:B------:R-:W-:Y:S01]  /*0660*/  UIADD3 UR6, UPT, UPT, -UR6, URZ, URZ ;  /* 0x000000ff06067290 */ /* 0x000fe2000fffe1ff */
[----:B------:R-:W-:Y:S02]  /*0670*/  UMOV UR9, 0x400 ;  /* 0x0000040000097882 */ /* 0x000fe40000000000 */
[----:B--2---:R-:W-:Y:S02]  /*0680*/  ULEA UR30, UR30, UR9, 0x18 ;  /* 0x000000091e1e7291 */ /* 0x004fe4000f8ec0ff */
[----:B-1--4-:R-:W-:-:S12]  /*0690*/  UIMAD UR19, UR6, UR5, UR19 ;  /* 0x00000005061372a4 */ /* 0x012fd8000f8e0213 */
.L_x_7:
[----:B------:R-:W-:Y:S01]  /*06a0*/  USHF.L.U32 UR5, UR33, 0x1f, URZ ;  /* 0x0000001f21057899 */ /* 0x000fe200080006ff */
[----:B------:R-:W-:Y:S01]  /*06b0*/  HFMA2 R2, -RZ, RZ, 0, -6 ;  /* 0x0000c600ff027431 */ /* 0x000fe200000001ff */
[----:B------:R-:W-:Y:S02]  /*06c0*/  ULEA UR6, UR31, UR30, 0x3 ;  /* 0x0000001e1f067291 */ /* 0x000fe4000f8e18ff */
[----:B------:R-:W-:Y:S02]  /*06d0*/  UIADD3 UR42, UP3, UPT, UR44, 0x40, URZ ;  /* 0x000000402c2a7890 */ /* 0x000fe4000ff7e0ff */
[----:B------:R-:W-:Y:S01]  /*06e0*/  MOV R0, UR5 ;  /* 0x0000000500007c02 */ /* 0x000fe20008000f00 */
[----:B------:R-:W-:Y:S02]  /*06f0*/  UIADD3 UR40, UP2, UPT, UR44, 0xc0, URZ ;  /* 0x000000c02c287890 */ /* 0x000fe4000ff5e0ff */
[----:B------:R-:W-:Y:S02]  /*0700*/  UIADD3 UR38, UP1, UPT, UR44, 0x140, URZ ;  /* 0x000001402c267890 */ /* 0x000fe4000ff3e0ff */
[----:B----4-:R1:W2:Y:S01]  /*0710*/  SYNCS.PHASECHK.TRANS64.TRYWAIT P2, [UR6+0x10], R0 ;  /* 0x00001000ff0075a7 */ /* 0x0102a20008041106 */
[----:B------:R-:W-:-:S02]  /*0720*/  UIADD3 UR36, UP0, UPT, UR44, 0x1c0, URZ ;  /* 0x000001c02c247890 */ /* 0x000fc4000ff1e0ff */
[----:B------:R-:W-:Y:S02]  /*0730*/  USHF.L.U32 UR27, UR19, 0x7, URZ ;  /* 0x00000007131b7899 */ /* 0x000fe400080006ff */
[----:B------:R-:W-:Y:S02]  /*0740*/  USHF.L.U32 UR7, UR4, 0x8, URZ ;  /* 0x0000000804077899 */ /* 0x000fe400080006ff */
[----:B------:R-:W-:Y:S02]  /*0750*/  UIADD3 UR11, UPT, UPT, UR4, UR4, URZ ;  /* 0x00000004040b7290 */ /* 0x000fe4000fffe0ff */
[----:B------:R-:W-:Y:S02]  /*0760*/  UIADD3.X UR43, UPT, UPT, URZ, UR45, URZ, UP3, !UPT ;  /* 0x0000002dff2b7290 */ /* 0x000fe40009ffe4ff */
[----:B------:R-:W-:Y:S02]  /*0770*/  UIADD3.X UR41, UPT, UPT, URZ, UR45, URZ, UP2, !UPT ;  /* 0x0000002dff297290 */ /* 0x000fe400097fe4ff */
[----:B------:R-:W-:-:S02]  /*0780*/  UIADD3.X UR39, UPT, UPT, URZ, UR45, URZ, UP1, !UPT ;  /* 0x0000002dff277290 */ /* 0x000fc40008ffe4ff */
[----:B------:R-:W-:Y:S01]  /*0790*/  UIADD3.X UR37, UPT, UPT, URZ, UR45, URZ, UP0, !UPT ;  /* 0x0000002dff257290 */ /* 0x000fe200087fe4ff */
[----:B------:R-:W-:Y:S01]  /*07a0*/  UMOV UR20, URZ ;  /* 0x000000ff00147c82 */ /* 0x000fe20008000000 */
[----:B------:R-:W-:Y:S01]  /*07b0*/  UMOV UR18, URZ ;  /* 0x000000ff00127c82 */ /* 0x000fe20008000000 */
[----:B------:R-:W-:-:S09]  /*07c0*/  UMOV UR10, URZ ;  /* 0x000000ff000a7c82 */ /* 0x000fd20008000000 */
.L_x_6:
[----:B---3--:R-:W-:Y:S02]  /*07d0*/  UIADD3 UR8, UPT, UPT, UR31, 0x1, URZ ;  /* 0x000000011f087890 */ /* 0x008fe4000fffe0ff */
[----:B------:R-:W-:Y:S02]  /*07e0*/  ULEA UR25, UR31, UR30, 0x3 ;  /* 0x0000001e1f197291 */ /* 0x000fe4000f8e18ff */
[----:B------:R-:W-:Y:S02]  /*07f0*/  USHF.L.U32 UR26, UR20, 0x7, URZ ;  /* 0x00000007141a7899 */ /* 0x000fe400080006ff */
[----:B------:R-:W-:Y:S02]  /*0800*/  ULEA UR24, UR31, UR30, 0xe ;  /* 0x0000001e1f187291 */ /* 0x000fe4000f8e70ff */
[----:B------:R-:W-:Y:S02]  /*0810*/  ULEA UR4, UR31, UR30, 0xf ;  /* 0x0000001e1f047291 */ /* 0x000fe4000f8e78ff */
[----:B------:R-:W-:-:S02]  /*0820*/  UISETP.NE.AND UP1, UPT, UR8, 0x2, UPT ;  /* 0x000000020800788c */ /* 0x000fc4000bf25270 */
[----:B------:R-:W-:Y:S02]  /*0830*/  ULEA UR16, UR31, UR30, 0x9 ;  /* 0x0000001e1f107291 */ /* 0x000fe4000f8e48ff */
[----:B------:R-:W-:Y:S02]  /*0840*/  ULEA UR9, UR31, UR30, 0xa ;  /* 0x0000001e1f097291 */ /* 0x000fe4000f8e50ff */
[----:B------:R-:W-:Y:S02]  /*0850*/  UIADD3 UR24, UPT, UPT, UR24, 0x18400, URZ ;  /* 0x0001840018187890 */ /* 0x000fe4000fffe0ff */
[----:B------:R-:W-:Y:S02]  /*0860*/  UIADD3 UR4, UPT, UPT, UR4, 0x20400, URZ ;  /* 0x0002040004047890 */ /* 0x000fe4000fffe0ff */
[----:B------:R-:W-:Y:S02]  /*0870*/  USEL UR28, URZ, 0x1, UP1 ;  /* 0x00000001ff1c7887 */ /* 0x000fe40008800000 */
[----:B------:R-:W-:Y:S01]  /*0880*/  UISETP.GT.U32.AND UP0, UPT, UR20, 0x1e, UPT ;  /* 0x0000001e1400788c */ /* 0x000fe2000bf04070 */
[----:B------:R-:W-:Y:S01]  /*0890*/  UMOV UR12, UR20 ;  /* 0x00000014000c7c82 */ /* 0x000fe20008000000 */
[----:B------:R-:W-:Y:S01]  /*08a0*/  UMOV UR5, UR25 ;  /* 0x0000001900057c82 */ /* 0x000fe20008000000 */
[----:B------:R-:W-:Y:S01]  /*08b0*/  UMOV UR6, UR26 ;  /* 0x0000001a00067c82 */ /* 0x000fe20008000000 */
[----:B--2-4-:R-:W-:Y:S07]  /*08c0*/  @P2 BRA `(.L_x_4) ;  /* 0x0000000000102947 */ /* 0x014fee0003800000 */
[----:B------:R-:W-:-:S06]  /*08d0*/  USHF.L.U32 UR17, UR33, 0x1f, URZ ;  /* 0x0000001f21117899 */ /* 0x000fcc00080006ff */
[----:B-1----:R-:W-:-:S04]  /*08e0*/  MOV R0, UR17 ;  /* 0x0000001100007c02 */ /* 0x002fc80008000f00 */
[----:B------:R-:W1:Y:S02]  /*08f0*/  SYNCS.PHASECHK.TRANS64.TRYWAIT P0, [UR25+0x10], R0 ;  /* 0x00001000ff0075a7 */ /* 0x000e640008001119 */
[----:B-1----:R-:W-:Y:S05]  /*0900*/  @!P0 BRA `(.L_x_5) ;  /* 0x0000003000c88947 */ /* 0x002fea0003800000 */
.L_x_4:
[----:B------:R-:W-:Y:S02]  /*0910*/  ELECT P1, URZ, PT ;  /* 0x0000000000ff782f */ /* 0x000fe40003820000 */
[----:B------:R-:W-:Y:S01]  /*0920*/  PLOP3.LUT P0, PT, PT, PT, UP0, 0x80, 0x8 ;  /* 0x000000000008781c */ /* 0x000fe20003f0f008 */
[----:B------:R-:W-:Y:S01]  /*0930*/  ULOP3.LUT UR33, UR33, UR28, URZ, 0x3c, !UPT ;  /* 0x0000001c21217292 */ /* 0x000fe2000f8e3cff */
[----:B------:R-:W-:Y:S01]  /*0940*/  PLOP3.LUT P2, PT, PT, PT, PT, 0x80, 0x8 ;  /* 0x000000000008781c */ /* 0x000fe20003f4f070 */
[----:B------:R-:W-:Y:S02]  /*0950*/  USEL UR31, UR8, URZ, UP1 ;  /* 0x000000ff081f7287 */ /* 0x000fe40008800000 */
[----:B------:R-:W-:Y:S02]  /*0960*/  UIADD3 UR16, UPT, UPT, UR16, 0x30400, URZ ;  /* 0x0003040010107890 */ /* 0x000fe4000fffe0ff */
[----:B------:R-:W-:Y:S02]  /*0970*/  UIADD3 UR8, UPT, UPT, UR9, 0x30800, URZ ;  /* 0x0003080009087890 */ /* 0x000fe4000fffe0ff */
[----:B------:R-:W-:-:S02]  /*0980*/  @!UP0 USHF.L.U32 UR28, UR33, 0x1f, URZ ;  /* 0x0000001f211c8899 */ /* 0x000fc400080006ff */
[----:B------:R-:W-:Y:S01]  /*0990*/  @!UP0 ULEA UR29, UR31, UR30, 0x3 ;  /* 0x0000001e1f1d8291 */ /* 0x000fe2000f8e18ff */
[----:B------:R3:W-:Y:S01]  /*09a0*/  @P1 SYNCS.ARRIVE.TRANS64 RZ, [UR25], R2 ;  /* 0x00000002ffff19a7 */ /* 0x0007e20008000019 */
[----:B------:R-:W-:Y:S01]  /*09b0*/  UMOV UR17, UR25 ;  /* 0x0000001900117c82 */ /* 0x000fe20008000000 */
[----:B------:R-:W-:Y:S01]  /*09c0*/  UTMALDG.2D [UR24], [UR42], desc[URZ] ;  /* 0x0000ff182a0075b4 */ /* 0x000fe20008009000 */
[----:B-1----:R-:W-:Y:S01]  /*09d0*/  IMAD.U32 R0, RZ, RZ, UR28 ;  /* 0x0000001cff007e24 */ /* 0x002fe2000f8e00ff */
[----:B------:R-:W-:Y:S01]  /*09e0*/  UMOV UR9, UR25 ;  /* 0x0000001900097c82 */ /* 0x000fe20008000000 */
[----:B------:R-:W-:-:S04]  /*09f0*/  UIADD3 UR28, UPT, UPT, UR20, 0x1, URZ ;  /* 0x00000001141c7890 */ /* 0x000fc8000fffe0ff */
[----:B------:R-:W-:Y:S01]  /*0a00*/  UISETP.NE.AND UP0, UPT, UR28, 0x20, UPT ;  /* 0x000000201c00788c */ /* 0x000fe2000bf05270 */
[----:B------:R-:W-:Y:S01]  /*0a10*/  UTMALDG.2D [UR4], [UR40], desc[URZ] ;  /* 0x0000ff04280075b4 */ /* 0x000fe20008009000 */
[----:B------:R1:W-:Y:S01]  /*0a20*/  UTMALDG.3D [UR16], [UR38], desc[URZ] ;  /* 0x0000ff10260075b4 */ /* 0x0003e20008011000 */
[----:B------:R3:W-:Y:S01]  /*0a30*/  UTMALDG.3D [UR8], [UR36], desc[URZ] ;  /* 0x0000ff08240075b4 */ /* 0x0007e20008011000 */
[----:B------:R3:W4:Y:S01]  /*0a40*/  @!P0 SYNCS.PHASECHK.TRANS64.TRYWAIT P2, [UR29+0x10], R0 ;  /* 0x00001000ff0085a7 */ /* 0x000722000804111d */
[----:B-1----:R-:W-:-:S04]  /*0a50*/  UMOV UR20, UR28 ;  /* 0x0000001c00147c82 */ /* 0x002fc80008000000 */
[----:B------:R-:W-:Y:S05]  /*0a60*/  BRA.U UP0, `(.L_x_6) ;  /* 0xfffffffd00587547 */ /* 0x000fea000b83ffff */
[----:B------:R-:W1:Y:S01]  /*0a70*/  LDCU.64 UR4, c[0x0][0x6c0] ;  /* 0x0000d800ff0477ac */ /* 0x000e620008000a00 */
[----:B------:R-:W-:-:S04]  /*0a80*/  UIADD3 UR34, UPT, UPT, UR32, UR34, URZ ;  /* 0x0000002220227290 */ /* 0x000fc8000fffe0ff */
[----:B------:R-:W-:Y:S02]  /*0a90*/  UISETP.GE.AND UP0, UPT, UR34, 0x200, UPT ;  /* 0x000002002200788c */ /* 0x000fe4000bf06270 */
[----:B-1----:R-:W-:Y:S01]  /*0aa0*/  UIMAD.WIDE.U32 UR6, UR34, UR5, URZ ;  /* 0x00000005220672a5 */ /* 0x002fe2000f8e00ff */
[----:B------:R-:W1:Y:S03]  /*0ab0*/  LDCU UR5, c[0x0][0x6d0] ;  /* 0x0000da00ff0577ac */ /* 0x000e660008000800 */
[----:B------:R-:W-:-:S04]  /*0ac0*/  UIADD3 UR6, UPT, UPT, UR34, -UR7, URZ ;  /* 0x8000000722067290 */ /* 0x000fc8000fffe0ff */
[----:B------:R-:W-:-:S04]  /*0ad0*/  USHF.R.U32.HI UR6, URZ, UR23, UR6 ;  /* 0x00000017ff067299 */ /* 0x000fc80008011606 */
[----:B------:R-:W-:-:S04]  /*0ae0*/  UIADD3 UR6, UPT, UPT, UR7, UR6, URZ ;  /* 0x0000000607067290 */ /* 0x000fc8000fffe0ff */
[----:B------:R-:W-:-:S04]  /*0af0*/  USHF.R.U32.HI UR19, URZ, UR22, UR6 ;  /* 0x00000016ff137299 */ /* 0x000fc80008011606 */
[----:B------:R-:W-:-:S04]  /*0b00*/  UIADD3 UR19, UPT, UPT, -UR19, URZ, URZ ;  /* 0x000000ff13137290 */ /* 0x000fc8000fffe1ff */
[----:B------:R-:W-:-:S04]  /*0b10*/  UIMAD UR19, UR4, UR19, UR34 ;  /* 0x00000013041372a4 */ /* 0x000fc8000f8e0222 */
[----:B-1----:R-:W-:Y:S01]  /*0b20*/  UIMAD.WIDE.U32 UR6, UR19, UR5, URZ ;  /* 0x00000005130672a5 */ /* 0x002fe2000f8e00ff */
[----:B------:R-:W1:Y:S03]  /*0b30*/  LDCU.64 UR4, c[0x0][0x6d8] ;  /* 0x0000db00ff0477ac */ /* 0x000e660008000a00 */
[----:B------:R-:W-:-:S04]  /*0b40*/  UIADD3 UR6, UPT, UPT, UR19, -UR7, URZ ;  /* 0x8000000713067290 */ /* 0x000fc8000fffe0ff */
[----:B------:R-:W-:-:S04]  /*0b50*/  USHF.R.U32.HI UR6, URZ, UR21, UR6 ;  /* 0x00000015ff067299 */ /* 0x000fc80008011606 */
[----:B------:R-:W-:Y:S01]  /*0b60*/  UIADD3 UR6, UPT, UPT, UR7, UR6, URZ ;  /* 0x0000000607067290 */ /* 0x000fe2000fffe0ff */
[----:B------:R-:W2:Y:S03]  /*0b70*/  LDCU UR7, c[0x0][0x6cc] ;  /* 0x0000d980ff0777ac */ /* 0x000ea60008000800 */
[----:B------:R-:W-:-:S04]  /*0b80*/  USHF.R.U32.HI UR6, URZ, UR15, UR6 ;  /* 0x0000000fff067299 */ /* 0x000fc80008011606 */
[----:B-1-3--:R-:W-:Y:S02]  /*0b90*/  UIMAD.WIDE.U32 UR8, UR6, UR5, URZ ;  /* 0x00000005060872a5 */ /* 0x00afe4000f8e00ff */
[----:B------:R-:W-:Y:S02]  /*0ba0*/  UIADD3 UR8, UPT, UPT, -UR6, URZ, URZ ;  /* 0x000000ff06087290 */ /* 0x000fe4000fffe1ff */
[----:B------:R-:W-:-:S04]  /*0bb0*/  UIADD3 UR5, UPT, UPT, UR6, -UR9, URZ ;  /* 0x8000000906057290 */ /* 0x000fc8000fffe0ff */
[----:B------:R-:W-:Y:S02]  /*0bc0*/  USHF.R.U32.HI UR5, URZ, UR14, UR5 ;  /* 0x0000000eff057299 */ /* 0x000fe40008011605 */
[----:B--2---:R-:W-:Y:S02]  /*0bd0*/  UIMAD UR19, UR7, UR8, UR19 ;  /* 0x00000008071372a4 */ /* 0x004fe4000f8e0213 */
[----:B------:R-:W-:-:S04]  /*0be0*/  UIADD3 UR5, UPT, UPT, UR9, UR5, URZ ;  /* 0x0000000509057290 */ /* 0x000fc8000fffe0ff */
[----:B------:R-:W-:-:S04]  /*0bf0*/  USHF.R.U32.HI UR5, URZ, UR13, UR5 ;  /* 0x0000000dff057299 */ /* 0x000fc80008011605 */
[----:B------:R-:W-:-:S04]  /*0c00*/  UIADD3 UR5, UPT, UPT, -UR5, URZ, URZ ;  /* 0x000000ff05057290 */ /* 0x000fc8000fffe1ff */
[----:B------:R-:W-:Y:S01]  /*0c10*/  UIMAD UR4, UR4, UR5, UR6 ;  /* 0x00000005040472a4 */ /* 0x000fe2000f8e0206 */
[----:B------:R-:W-:Y:S11]  /*0c20*/  BRA.U !UP0, `(.L_x_7) ;  /* 0xfffffff9089c7547 */ /* 0x000ff6000b83ffff */
[----:B------:R-:W-:-:S12]  /*0c30*/  UIADD3 UR31, UPT, UPT, UR31, 0x1, URZ ;  /* 0x000000011f1f7890 */ /* 0x000fd8000fffe0ff */
.L_x_3:
[----:B------:R-:W1:Y:S01]  /*0c40*/  S2UR UR4, SR_CgaCtaId ;  /* 0x00000000000479c3 */ /* 0x000e620000008800 */
[----:B------:R-:W-:Y:S01]  /*0c50*/  UISETP.NE.AND UP0, UPT, UR31, 0x2, UPT ;  /* 0x000000021f00788c */ /* 0x000fe2000bf05270 */
[----:B------:R-:W-:-:S03]  /*0c60*/  UMOV UR5, 0x400 ;  /* 0x0000040000057882 */ /* 0x000fc60000000000 */
[----:B------:R-:W-:Y:S02]  /*0c70*/  USEL UR6, URZ, 0x1, UP0 ;  /* 0x00000001ff067887 */ /* 0x000fe40008000000 */
[----:B------:R-:W-:Y:S02]  /*0c80*/  USEL UR31, UR31, URZ, UP0 ;  /* 0x000000ff1f1f7287 */ /* 0x000fe40008000000 */
[----:B------:R-:W-:-:S04]  /*0c90*/  ULOP3.LUT UR6, UR33, UR6, URZ, 0x3c, !UPT ;  /* 0x0000000621067292 */ /* 0x000fc8000f8e3cff */
[----:B------:R-:W-:-:S06]  /*0ca0*/  USHF.L.U32 UR6, UR6, 0x1f, URZ ;  /* 0x0000001f06067899 */ /* 0x000fcc00080006ff */
[----:B------:R-:W-:Y:S01]  /*0cb0*/  MOV R0, UR6 ;  /* 0x0000000600007c02 */ /* 0x000fe20008000f00 */
[----:B-1----:R-:W-:-:S04]  /*0cc0*/  ULEA UR4, UR4, UR5, 0x18 ;  /* 0x0000000504047291 */ /* 0x002fc8000f8ec0ff */
[----:B------:R-:W-:-:S09]  /*0cd0*/  ULEA UR4, UR31, UR4, 0x3 ;  /* 0x000000041f047291 */ /* 0x000fd2000f8e18ff */
[----:B------:R-:W1:Y:S02]  /*0ce0*/  SYNCS.PHASECHK.TRANS64.TRYWAIT P0, [UR4+0x10], R0 ;  /* 0x00001000ff0075a7 */ /* 0x000e640008001104 */
[----:B-1----:R-:W-:Y:S05]  /*0cf0*/  @!P0 BRA `(.L_x_8) ;  /* 0x0000002c00ec8947 */ /* 0x002fea0003800000 */
.L_x_35:
[----:B------:R-:W-:-:S13]  /*0d00*/  ELECT P0, URZ, PT ;  /* 0x0000000000ff782f */ /* 0x000fda0003800000 */
[----:B-1----:R-:W-:-:S04]  /*0d10*/  @P0 MOV R0, 0xc600 ;  /* 0x0000c60000000802 */ /* 0x002fc80000000f00 */
[----:B------:R1:W-:Y:S03]  /*0d20*/  @P0 SYNCS.ARRIVE.TRANS64 RZ, [UR4], R0 ;  /* 0x00000000ffff09a7 */ /* 0x0003e60008000004 */
.L_x_2:
[----:B------:R-:W-:-:S13]  /*0d30*/  ISETP.NE.AND P0, PT, R4, 0x4, PT ;  /* 0x000000040400780c */ /* 0x000fda0003f05270 */
[----:B------:R-:W-:Y:S05]  /*0d40*/  @P0 BRA `(.L_x_9) ;  /* 0x0000000800580947 */ /* 0x000fea0003800000 */
[----:B------:R-:W2:Y:S08]  /*0d50*/  S2UR UR27, SR_CTAID.Z ;  /* 0x00000000001b79c3 */ /* 0x000eb00000002700 */
[----:B------:R-:W-:Y:S01]  /*0d60*/  BAR.SYNC.DEFER_BLOCKING 0x2, 0xa0 ;  /* 0x0082800000007b1d */ /* 0x000fe20000010000 */
[----:B------:R-:W-:Y:S01]  /*0d70*/  HFMA2 R3, -RZ, RZ, 0, 5.9604644775390625e-08 ;  /* 0x00000001ff037431 */ /* 0x000fe200000001ff */
[----:B--2---:R-:W-:-:S09]  /*0d80*/  UISETP.GT.U32.AND UP0, UPT, UR27, 0x1ff, UPT ;  /* 0x000001ff1b00788c */ /* 0x004fd2000bf04070 */
[----:B------:R-:W-:Y:S05]  /*0d90*/  BRA.U UP0, `(.L_x_10) ;  /* 0x0000000900207547 */ /* 0x000fea000b800000 */
[----:B------:R-:W2:Y:S01]  /*0da0*/  S2UR UR12, SR_CgaCtaId ;  /* 0x00000000000c79c3 */ /* 0x000ea20000008800 */
[----:B------:R-:W-:Y:S01]  /*0db0*/  UMOV UR4, 0x400 ;  /* 0x0000040000047882 */ /* 0x000fe20000000000 */
[----:B------:R-:W3:Y:S01]  /*0dc0*/  LDCU UR6, c[0x0][0x374] ;  /* 0x00006e80ff0677ac */ /* 0x000ee20008000800 */
[----:B------:R-:W-:Y:S01]  /*0dd0*/  MOV R3, 0x1 ;  /* 0x0000000100037802 */ /* 0x000fe20000000f00 */
[----:B------:R-:W-:Y:S01]  /*0de0*/  UMOV UR38, 0x8c02000 ;  /* 0x08c0200000267882 */ /* 0x000fe20000000000 */
[----:B------:R-:W-:Y:S02]  /*0df0*/  USEL UR5, URZ, 0x4000, UP6 ;  /* 0x00004000ff057887 */ /* 0x000fe4000b000000 */
[----:B------:R-:W-:Y:S01]  /*0e00*/  USEL UR38, UR38, 0x8c00000, !UP5 ;  /* 0x08c0000026267887 */ /* 0x000fe2000e800000 */
[----:B------:R-:W-:Y:S01]  /*0e10*/  UMOV UR34, URZ ;  /* 0x000000ff00227c82 */ /* 0x000fe20008000000 */
[----:B------:R-:W-:Y:S02]  /*0e20*/  UMOV UR33, URZ ;  /* 0x000000ff00217c82 */ /* 0x000fe40008000000 */
[----:B------:R-:W-:-:S02]  /*0e30*/  UIADD3 UR38, UPT, UPT, UR5, UR38, URZ ;  /* 0x0000002605267290 */ /* 0x000fc4000fffe0ff */
[----:B--2---:R-:W-:Y:S01]  /*0e40*/  ULEA UR12, UR12, UR4, 0x18 ;  /* 0x000000040c0c7291 */ /* 0x004fe2000f8ec0ff */
[----:B------:R-:W3:Y:S01]  /*0e50*/  LDCU UR4, c[0x0][0x370] ;  /* 0x00006e00ff0477ac */ /* 0x000ee20008000800 */
[----:B------:R-:W2:Y:S07]  /*0e60*/  LDCU UR35, c[0x0][0x378] ;  /* 0x00006f00ff2377ac */ /* 0x000eae0008000800 */
[----:B-1----:R-:W1:Y:S01]  /*0e70*/  LDS R0, [UR12+0x38] ;  /* 0x0000380cff007984 */ /* 0x002e620008000800 */
[----:B------:R-:W-:-:S02]  /*0e80*/  UIADD3 UR19, UPT, UPT, UR12, 0x30800, URZ ;  /* 0x000308000c137890 */ /* 0x000fc4000fffe0ff */
[----:B------:R-:W-:Y:S02]  /*0e90*/  UIADD3 UR20, UPT, UPT, UR12, 0x30400, URZ ;  /* 0x000304000c147890 */ /* 0x000fe4000fffe0ff */
[----:B------:R-:W-:Y:S02]  /*0ea0*/  UIADD3 UR24, UPT, UPT, UR12, 0x18400, URZ ;  /* 0x000184000c187890 */ /* 0x000fe4000fffe0ff */
[----:B------:R-:W-:Y:S02]  /*0eb0*/  UIADD3 UR25, UPT, UPT, UR12, 0x20400, URZ ;  /* 0x000204000c197890 */ /* 0x000fe4000fffe0ff */
[----:B------:R-:W-:Y:S02]  /*0ec0*/  USHF.R.U32.HI UR19, URZ, 0x4, UR19 ;  /* 0x00000004ff137899 */ /* 0x000fe40008011613 */
[----:B---3--:R-:W-:Y:S02]  /*0ed0*/  UIMAD UR4, UR6, UR4, URZ ;  /* 0x00000004060472a4 */ /* 0x008fe4000f8e02ff */
[----:B------:R-:W-:-:S02]  /*0ee0*/  USHF.R.U32.HI UR20, URZ, 0x4, UR20 ;  /* 0x00000004ff147899 */ /* 0x000fc40008011614 */
[----:B--2---:R-:W-:Y:S02]  /*0ef0*/  UIMAD UR35, UR4, UR35, URZ ;  /* 0x00000023042372a4 */ /* 0x004fe4000f8e02ff */
[----:B------:R-:W-:Y:S02]  /*0f00*/  USHF.R.U32.HI UR24, URZ, 0x4, UR24 ;  /* 0x00000004ff187899 */ /* 0x000fe40008011618 */
[----:B------:R-:W-:Y:S02]  /*0f10*/  USHF.R.U32.HI UR25, URZ, 0x4, UR25 ;  /* 0x00000004ff197899 */ /* 0x000fe40008011619 */
[----:B------:R-:W-:Y:S02]  /*0f20*/  ULOP3.LUT UR19, UR19, 0x3fc0, URZ, 0xc0, !UPT ;  /* 0x00003fc013137892 */ /* 0x000fe4000f8ec0ff */
[----:B------:R-:W-:Y:S02]  /*0f30*/  ULOP3.LUT UR20, UR20, 0x3fc0, URZ, 0xc0, !UPT ;  /* 0x00003fc014147892 */ /* 0x000fe4000f8ec0ff */
[----:B------:R-:W-:-:S02]  /*0f40*/  ULOP3.LUT UR24, UR24, 0x3fc0, URZ, 0xc0, !UPT ;  /* 0x00003fc018187892 */ /* 0x000fc4000f8ec0ff */
[----:B------:R-:W-:Y:S02]  /*0f50*/  ULOP3.LUT UR25, UR25, 0x3fc0, URZ, 0xc0, !UPT ;  /* 0x00003fc019197892 */ /* 0x000fe4000f8ec0ff */
[----:B------:R-:W-:Y:S02]  /*0f60*/  UIADD3 UR28, UPT, UPT, UR12, 0x20, URZ ;  /* 0x000000200c1c7890 */ /* 0x000fe4000fffe0ff */
[----:B------:R-:W-:Y:S02]  /*0f70*/  ULOP3.LUT UR19, UR19, 0x10000, URZ, 0xfc, !UPT ;  /* 0x0001000013137892 */ /* 0x000fe4000f8efcff */
[----:B------:R-:W-:Y:S02]  /*0f80*/  ULOP3.LUT UR20, UR20, 0x10000, URZ, 0xfc, !UPT ;  /* 0x0001000014147892 */ /* 0x000fe4000f8efcff */
[----:B------:R-:W-:Y:S02]  /*0f90*/  ULOP3.LUT UR24, UR24, 0x10000, URZ, 0xfc, !UPT ;  /* 0x0001000018187892 */ /* 0x000fe4000f8efcff */
[----:B------:R-:W-:Y:S01]  /*0fa0*/  ULOP3.LUT UR25, UR25, 0x10000, URZ, 0xfc, !UPT ;  /* 0x0001000019197892 */ /* 0x000fe2000f8efcff */
[----:B-1----:R-:W-:-:S13]  /*0fb0*/  R2UR UR36, R0 ;  /* 0x00000000002472ca */ /* 0x002fda00000e0000 */
[----:B------:R-:W-:Y:S02]  /*0fc0*/  UIADD3 UR10, UPT, UPT, UR36, 0x100, URZ ;  /* 0x00000100240a7890 */ /* 0x000fe4000fffe0ff */
[----:B------:R-:W-:Y:S02]  /*0fd0*/  UIADD3 UR8, UPT, UPT, UR36, 0x40000100, URZ ;  /* 0x4000010024087890 */ /* 0x000fe4000fffe0ff */
[----:B------:R-:W-:Y:S02]  /*0fe0*/  UIADD3 UR6, UPT, UPT, UR36, -0x7fffff00, URZ ;  /* 0x8000010024067890 */ /* 0x000fe4000fffe0ff */
[----:B------:R-:W-:Y:S02]  /*0ff0*/  UIADD3 UR4, UPT, UPT, UR36, -0x3fffff00, URZ ;  /* 0xc000010024047890 */ /* 0x000fe4000fffe0ff */
[----:B------:R-:W-:Y:S02]  /*1000*/  UIADD3 UR11, UPT, UPT, UR36, 0x104, URZ ;  /* 0x00000104240b7890 */ /* 0x000fe4000fffe0ff */
[----:B------:R-:W-:-:S02]  /*1010*/  UIADD3 UR9, UPT, UPT, UR36, 0x40000104, URZ ;  /* 0x4000010424097890 */ /* 0x000fc4000fffe0ff */
[----:B------:R-:W-:Y:S02]  /*1020*/  UIADD3 UR7, UPT, UPT, UR36, -0x7ffffefc, URZ ;  /* 0x8000010424077890 */ /* 0x000fe4000fffe0ff */
[----:B------:R-:W-:Y:S02]  /*1030*/  USHF.R.U32.HI UR26, URZ, 0x1, UR10 ;  /* 0x00000001ff1a7899 */ /* 0x000fe4000801160a */
[----:B------:R-:W-:Y:S02]  /*1040*/  USHF.R.U32.HI UR18, URZ, 0x1, UR8 ;  /* 0x00000001ff127899 */ /* 0x000fe40008011608 */
[----:B------:R-:W-:Y:S02]  /*1050*/  USHF.R.U32.HI UR17, URZ, 0x1, UR6 ;  /* 0x00000001ff117899 */ /* 0x000fe40008011606 */
[----:B------:R-:W-:Y:S02]  /*1060*/  UIADD3 UR5, UPT, UPT, UR36, -0x3ffffefc, URZ ;  /* 0xc000010424057890 */ /* 0x000fe4000fffe0ff */
[----:B------:R-:W-:-:S02]  /*1070*/  USHF.R.U32.HI UR16, URZ, 0x1, UR4 ;  /* 0x00000001ff107899 */ /* 0x000fc40008011604 */
[----:B------:R-:W-:Y:S02]  /*1080*/  USHF.R.U32.HI UR50, URZ, 0x1a, UR11 ;  /* 0x0000001aff327899 */ /* 0x000fe4000801160b */
[----:B------:R-:W-:Y:S02]  /*1090*/  USHF.R.U32.HI UR44, URZ, 0x1a, UR9 ;  /* 0x0000001aff2c7899 */ /* 0x000fe40008011609 */
[----:B------:R-:W-:Y:S02]  /*10a0*/  USHF.R.U32.HI UR40, URZ, 0x1a, UR7 ;  /* 0x0000001aff287899 */ /* 0x000fe40008011607 */
[----:B------:R-:W-:Y:S02]  /*10b0*/  ULOP3.LUT UR26, UR26, 0x60000000, URZ, 0xc0, !UPT ;  /* 0x600000001a1a7892 */ /* 0x000fe4000f8ec0ff */
[----:B------:R-:W-:Y:S02]  /*10c0*/  ULOP3.LUT UR18, UR18, 0x60000000, URZ, 0xc0, !UPT ;  /* 0x6000000012127892 */ /* 0x000fe4000f8ec0ff */
[----:B------:R-:W-:-:S02]  /*10d0*/  ULOP3.LUT UR17, UR17, 0x60000000, URZ, 0xc0, !UPT ;  /* 0x6000000011117892 */ /* 0x000fc4000f8ec0ff */
[----:B------:R-:W-:Y:S02]  /*10e0*/  USHF.R.U32.HI UR39, URZ, 0x1a, UR5 ;  /* 0x0000001aff277899 */ /* 0x000fe40008011605 */
[----:B------:R-:W-:Y:S02]  /*10f0*/  ULOP3.LUT UR16, UR16, 0x60000000, URZ, 0xc0, !UPT ;  /* 0x6000000010107892 */ /* 0x000fe4000f8ec0ff */
[----:B------:R-:W-:Y:S02]  /*1100*/  ULOP3.LUT UR50, UR26, 0x30, UR50, 0xf8, !UPT ;  /* 0x000000301a327892 */ /* 0x000fe4000f8ef832 */
[----:B------:R-:W-:Y:S02]  /*1110*/  ULOP3.LUT UR44, UR18, 0x30, UR44, 0xf8, !UPT ;  /* 0x00000030122c7892 */ /* 0x000fe4000f8ef82c */
[----:B------:R-:W-:Y:S02]  /*1120*/  ULOP3.LUT UR40, UR17, 0x30, UR40, 0xf8, !UPT ;  /* 0x0000003011287892 */ /* 0x000fe4000f8ef828 */
[----:B------:R-:W-:-:S02]  /*1130*/  ULOP3.LUT UR39, UR16, 0x30, UR39, 0xf8, !UPT ;  /* 0x0000003010277892 */ /* 0x000fc4000f8ef827 */
[----:B------:R-:W-:Y:S02]  /*1140*/  ULOP3.LUT UR51, UR50, UR38, URZ, 0xfc, !UPT ;  /* 0x0000002632337292 */ /* 0x000fe4000f8efcff */
[----:B------:R-:W-:Y:S02]  /*1150*/  ULOP3.LUT UR45, UR44, UR38, URZ, 0xfc, !UPT ;  /* 0x000000262c2d7292 */ /* 0x000fe4000f8efcff */
[----:B------:R-:W-:Y:S02]  /*1160*/  ULOP3.LUT UR41, UR40, UR38, URZ, 0xfc, !UPT ;  /* 0x0000002628297292 */ /* 0x000fe4000f8efcff */
[----:B------:R-:W-:Y:S01]  /*1170*/  ULOP3.LUT UR39, UR39, UR38, URZ, 0xfc, !UPT ;  /* 0x0000002627277292 */ /* 0x000fe2000f8efcff */
[----:B------:R-:W-:Y:S01]  /*1180*/  UMOV UR50, URZ ;  /* 0x000000ff00327c82 */ /* 0x000fe20008000000 */
[----:B------:R-:W-:Y:S01]  /*1190*/  UMOV UR44, URZ ;  /* 0x000000ff002c7c82 */ /* 0x000fe20008000000 */
[----:B------:R-:W-:Y:S01]  /*11a0*/  UMOV UR40, URZ ;  /* 0x000000ff00287c82 */ /* 0x000fe20008000000 */
[----:B------:R-:W-:-:S08]  /*11b0*/  UMOV UR38, URZ ;  /* 0x000000ff00267c82 */ /* 0x000fd00008000000 */
.L_x_15:
[----:B------:R-:W-:Y:S01]  /*11c0*/  USHF.L.U32 UR16, UR34, 0x1f, URZ ;  /* 0x0000001f22107899 */ /* 0x000fe200080006ff */
[----:B------:R-:W-:Y:S01]  /*11d0*/  SHF.L.U32 R2, R3, 0x1f, RZ ;  /* 0x0000001f03027819 */ /* 0x000fe200000006ff */
[----:B------:R-:W-:Y:S02]  /*11e0*/  ULEA UR17, UR33, UR12, 0x3 ;  /* 0x0000000c21117291 */ /* 0x000fe4000f8e18ff */
[----:B------:R-:W-:Y:S02]  /*11f0*/  UIADD3 UR27, UPT, UPT, UR35, UR27, URZ ;  /* 0x0000001b231b7290 */ /* 0x000fe4000fffe0ff */
[----:B--2---:R-:W-:Y:S01]  /*1200*/  MOV R0, UR16 ;  /* 0x0000001000007c02 */ /* 0x004fe20008000f00 */
[----:B------:R-:W-:-:S04]  /*1210*/  UPLOP3.LUT UP2, UPT, UPT, UPT, UPT, 0x40, 0x4 ;  /* 0x000000000004789c */ /* 0x000fc80003f4e870 */
[----:B---3--:R1:W2:Y:S01]  /*1220*/  SYNCS.PHASECHK.TRANS64.TRYWAIT P1, [UR17], R0 ;  /* 0x00000000ff0075a7 */ /* 0x0082a20008021111 */
[----:B------:R-:W3:Y:S02]  /*1230*/  SYNCS.PHASECHK.TRANS64.TRYWAIT P0, [UR12+0x28], R2 ;  /* 0x00002802ff0075a7 */ /* 0x000ee4000800110c */
[----:B-123-5:R-:W-:Y:S05]  /*1240*/  @!P0 BRA `(.L_x_11) ;  /* 0x0000002800b88947 */ /* 0x02efea0003800000 */
.L_x_37:
[----:B------:R-:W-:-:S05]  /*1250*/  UMOV UR31, URZ ;  /* 0x000000ff001f7c82 */ /* 0x000fca0008000000 */
.L_x_14:
[----:B------:R-:W-:Y:S02]  /*1260*/  UIADD3 UR26, UPT, UPT, UR33, 0x1, URZ ;  /* 0x00000001211a7890 */ /* 0x000fe4000fffe0ff */
[----:B------:R-:W-:Y:S02]  /*1270*/  UISETP.GT.U32.AND UP0, UPT, UR31, 0x1e, UPT ;  /* 0x0000001e1f00788c */ /* 0x000fe4000bf04070 */
[----:B--2---:R-:W-:Y:S02]  /*1280*/  ULEA UR58, UR33, UR19, 0x6 ;  /* 0x00000013213a7291 */ /* 0x004fe4000f8e30ff */
[----:B------:R-:W-:Y:S02]  /*1290*/  ULEA UR54, UR33, UR25, 0xb ;  /* 0x0000001921367291 */ /* 0x000fe4000f8e58ff */
[----:B------:R-:W-:Y:S01]  /*12a0*/  ULEA UR52, UR33, UR24, 0xa ;  /* 0x0000001821347291 */ /* 0x000fe2000f8e50ff */
[----:B------:R-:W-:Y:S01]  /*12b0*/  PLOP3.LUT P0, PT, PT, PT, UP0, 0x80, 0x8 ;  /* 0x000000000008781c */ /* 0x000fe20003f0f008 */
[----:B------:R-:W-:Y:S02]  /*12c0*/  ULEA UR17, UR33, UR12, 0x3 ;  /* 0x0000000c21117291 */ /* 0x000fe4000f8e18ff */
[----:B------:R-:W-:Y:S02]  /*12d0*/  UISETP.NE.AND UP1, UPT, UR26, 0x2, UPT ;  /* 0x000000021a00788c */ /* 0x000fe4000bf25270 */
[----:B------:R-:W-:Y:S02]  /*12e0*/  ULEA UR60, UR33, UR20, 0x5 ;  /* 0x00000014213c7291 */ /* 0x000fe4000f8e28ff */
[----:B------:R-:W-:Y:S02]  /*12f0*/  UIADD3 UR56, UPT, UPT, UR58, 0x20, URZ ;  /* 0x000000203a387890 */ /* 0x000fe4000fffe0ff */
[----:B------:R-:W-:Y:S02]  /*1300*/  UIADD3 UR48, UPT, UPT, UR54, 0x2, URZ ;  /* 0x0000000236307890 */ /* 0x000fe4000fffe0ff */
[----:B------:R-:W-:Y:S02]  /*1310*/  UIADD3 UR46, UPT, UPT, UR52, 0x2, URZ ;  /* 0x00000002342e7890 */ /* 0x000fe4000fffe0ff */
[----:B------:R-:W-:Y:S02]  /*1320*/  UIADD3 UR42, UPT, UPT, UR54, 0x4, URZ ;  /* 0x00000004362a7890 */ /* 0x000fe4000fffe0ff */
[----:B------:R-:W-:Y:S02]  /*1330*/  UIADD3 UR32, UPT, UPT, UR52, 0x4, URZ ;  /* 0x0000000434207890 */ /* 0x000fe4000fffe0ff */
[----:B------:R-:W-:Y:S02]  /*1340*/  UIADD3 UR16, UPT, UPT, UR54, 0x6, URZ ;  /* 0x0000000636107890 */ /* 0x000fe4000fffe0ff */
[----:B------:R-:W-:Y:S02]  /*1350*/  UIADD3 UR18, UPT, UPT, UR52, 0x6, URZ ;  /* 0x0000000634127890 */ /* 0x000fe4000fffe0ff */
[----:B------:R-:W-:Y:S02]  /*1360*/  UIADD3 UR30, UPT, UPT, UR17, 0x10, URZ ;  /* 0x00000010111e7890 */ /* 0x000fe4000fffe0ff */
[----:B------:R-:W-:Y:S02]  /*1370*/  USEL UR29, URZ, 0x1, UP1 ;  /* 0x00000001ff1d7887 */ /* 0x000fe40008800000 */
[----:B------:R-:W-:Y:S01]  /*1380*/  USEL UR33, UR26, URZ, UP1 ;  /* 0x000000ff1a217287 */ /* 0x000fe20008800000 */
[----:B------:R-:W-:Y:S01]  /*1390*/  UMOV UR61, 0x4008 ;  /* 0x00004008003d7882 */ /* 0x000fe20000000000 */
[----:B------:R-:W-:Y:S01]  /*13a0*/  UMOV UR59, 0x4008 ;  /* 0x00004008003b7882 */ /* 0x000fe20000000000 */
[----:B------:R-:W-:Y:S01]  /*13b0*/  UMOV UR55, 0x40004040 ;  /* 0x4000404000377882 */ /* 0x000fe20000000000 */
[----:B------:R-:W-:Y:S01]  /*13c0*/  UMOV UR53, 0x40004040 ;  /* 0x4000404000357882 */ /* 0x000fe20000000000 */
[----:B------:R-:W-:Y:S01]  /*13d0*/  UMOV UR57, 0x4008 ;  /* 0x0000400800397882 */ /* 0x000fe20000000000 */
[----:B------:R-:W-:Y:S01]  /*13e0*/  UMOV UR49, 0x40004040 ;  /* 0x4000404000317882 */ /* 0x000fe20000000000 */
[----:B------:R-:W-:Y:S01]  /*13f0*/  UMOV UR47, 0x40004040 ;  /* 0x40004040002f7882 */ /* 0x000fe20000000000 */
[----:B------:R-:W-:Y:S01]  /*1400*/  UMOV UR43, 0x40004040 ;  /* 0x40004040002b7882 */ /* 0x000fe20000000000 */
[----:B---3--:R-:W-:Y:S05]  /*1410*/  @P1 BRA `(.L_x_12) ;  /* 0x0000000000101947 */ /* 0x008fea0003800000 */
[----:B------:R-:W-:Y:S06]  /*1420*/  USHF.L.U32 UR26, UR34, 0x1f, URZ ;  /* 0x0000001f221a7899 */ /* 0x000fec00080006ff */
[----:B-1----:R-:W-:Y:S04]  /*1430*/  MOV R0, UR26 ;  /* 0x0000001a00007c02 */ /* 0x002fe80008000f00 */
[----:B------:R-:W1:Y:S02]  /*1440*/  SYNCS.PHASECHK.TRANS64.TRYWAIT P1, [UR17], R0 ;  /* 0x00000000ff0075a7 */ /* 0x000e640008021111 */
[----:B-1----:R-:W-:Y:S05]  /*1450*/  @!P1 BRA `(.L_x_13) ;  /* 0x0000002800549947 */ /* 0x002fea0003800000 */
.L_x_12:
[----:B------:R-:W-:Y:S01]  /*1460*/  ULOP3.LUT UR34, UR34, UR29, URZ, 0x3c, !UPT ;  /* 0x0000001d22227292 */ /* 0x000fe2000f8e3cff */
[----:B------:R-:W-:Y:S01]  /*1470*/  PLOP3.LUT P1, PT, PT, PT, PT, 0x80, 0x8 ;  /* 0x000000000008781c */ /* 0x000fe20003f2f070 */
[----:B------:R-:W-:Y:S01]  /*1480*/  @!UP0 ULEA UR17, UR33, UR12, 0x3 ;  /* 0x0000000c21118291 */ /* 0x000fe2000f8e18ff */
[----:B------:R2:W-:Y:S01]  /*1490*/  UTCCP.T.S.4x32dp128bit tmem[UR36+0x100], gdesc[UR60] ;  /* 0x0001003c240079e7 */ /* 0x0005e20009100000 */
[----:B------:R-:W-:Y:S01]  /*14a0*/  UMOV UR64, UR16 ;  /* 0x0000001000407c82 */ /* 0x000fe20008000000 */
[----:B------:R-:W-:Y:S01]  /*14b0*/  @!UP0 USHF.L.U32 UR16, UR34, 0x1f, URZ ;  /* 0x0000001f22108899 */ /* 0x000fe200080006ff */
[----:B------:R2:W-:Y:S01]  /*14c0*/  UTCCP.T.S.4x32dp128bit tmem[UR36+0x104], gdesc[UR58] ;  /* 0x0001043a240079e7 */ /* 0x0005e20009100000 */
[----:B------:R2:W-:Y:S01]  /*14d0*/  UTCCP.T.S.4x32dp128bit tmem[UR36+0x108], gdesc[UR56] ;  /* 0x00010838240079e7 */ /* 0x0005e20009100000 */
[----:B------:R2:W-:Y:S01]  /*14e0*/  UTCQMMA gdesc[UR52], gdesc[UR54], tmem[UR36], tmem[UR50], idesc[UR51], tmem[UR10], UP2 ;  /* 0x000a323634007dea */ /* 0x0005e20009000324 */
[----:B------:R-:W-:Y:S01]  /*14f0*/  UMOV UR62, UR32 ;  /* 0x00000020003e7c82 */ /* 0x000fe20008000000 */
[----:B------:R-:W-:Y:S01]  /*1500*/  UMOV UR63, 0x40004040 ;  /* 0x40004040003f7882 */ /* 0x000fe20000000000 */
[----:B-1----:R-:W-:Y:S01]  /*1510*/  MOV R0, UR16 ;  /* 0x0000001000007c02 */ /* 0x002fe20008000f00 */
[----:B------:R2:W-:Y:S01]  /*1520*/  UTCQMMA gdesc[UR46], gdesc[UR48], tmem[UR36], tmem[UR44], idesc[UR45], tmem[UR8], UPT ;  /* 0x00082c302e007dea */ /* 0x0005e2000b800324 */
[----:B------:R-:W-:Y:S01]  /*1530*/  UMOV UR65, 0x40004040 ;  /* 0x4000404000417882 */ /* 0x000fe20000000000 */
[----:B------:R-:W-:Y:S01]  /*1540*/  UMOV UR66, UR18 ;  /* 0x0000001200427c82 */ /* 0x000fe20008000000 */
[----:B------:R-:W-:Y:S01]  /*1550*/  UMOV UR67, 0x40004040 ;  /* 0x4000404000437882 */ /* 0x000fe20000000000 */
[----:B------:R2:W-:Y:S01]  /*1560*/  UTCQMMA gdesc[UR62], gdesc[UR42], tmem[UR36], tmem[UR40], idesc[UR41], tmem[UR6], UPT ;  /* 0x0006282a3e007dea */ /* 0x0005e2000b800324 */
[----:B------:R2:W-:Y:S01]  /*1570*/  UTCQMMA gdesc[UR66], gdesc[UR64], tmem[UR36], tmem[UR38], idesc[UR39], tmem[UR4], UPT ;  /* 0x0004264042007dea */ /* 0x0005e2000b800324 */
[----:B------:R2:W-:Y:S01]  /*1580*/  UTCBAR [UR30], URZ ;  /* 0x000000ff1e0073e9 */ /* 0x0005e200080000ff */
[----:B------:R2:W3:Y:S01]  /*1590*/  @!P0 SYNCS.PHASECHK.TRANS64.TRYWAIT P1, [UR17], R0 ;  /* 0x00000000ff0085a7 */ /* 0x0004e20008021111 */
[----:B------:R-:W-:Y:S02]  /*15a0*/  UIADD3 UR31, UPT, UPT, UR31, 0x1, URZ ;  /* 0x000000011f1f7890 */ /* 0x000fe4000fffe0ff */
[----:B------:R-:W-:Y:S02]  /*15b0*/  UPLOP3.LUT UP2, UPT, UPT, UPT, UPT, 0x80, 0x8 ;  /* 0x000000000008789c */ /* 0x000fe40003f4f070 */
[----:B------:R-:W-:Y:S09]  /*15c0*/  UISETP.NE.AND UP0, UPT, UR31, 0x20, UPT ;  /* 0x000000201f00788c */ /* 0x000ff2000bf05270 */
[----:B------:R-:W-:Y:S05]  /*15d0*/  BRA.U UP0, `(.L_x_14) ;  /* 0xfffffffd00207547 */ /* 0x000fea000b83ffff */
[----:B------:R5:W-:Y:S01]  /*15e0*/  UTCBAR [UR28], URZ ;  /* 0x000000ff1c0073e9 */ /* 0x000be200080000ff */
[----:B------:R-:W-:Y:S01]  /*15f0*/  UISETP.GE.AND UP0, UPT, UR27, 0x200, UPT ;  /* 0x000002001b00788c */ /* 0x000fe2000bf06270 */
[----:B------:R-:W-:-:S08]  /*1600*/  LOP3.LUT R3, R3, 0x1, RZ, 0x3c, !PT ;  /* 0x0000000103037812 */ /* 0x000fd000078e3cff */
[----:B------:R-:W-:Y:S05]  /*1610*/  BRA.U !UP0, `(.L_x_15) ;  /* 0xfffffff908e87547 */ /* 0x000fea000b83ffff */
.L_x_10:
[----:B------:R-:W1:Y:S02]  /*1620*/  S2R R5, SR_CgaCtaId ;  /* 0x0000000000057919 */ /* 0x000e640000008800 */
[----:B-12---:R-:W-:-:S04]  /*1630*/  LOP3.LUT R0, R5, 0x1, RZ, 0xc0, !PT ;  /* 0x0000000105007812 */ /* 0x006fc800078ec0ff */
[----:B------:R-:W-:-:S13]  /*1640*/  ISETP.NE.U32.AND P0, PT, R0, 0x1, PT ;  /* 0x000000010000780c */ /* 0x000fda0003f05070 */
[----:B------:R-:W-:Y:S05]  /*1650*/  @!P0 BRA `(.L_x_9) ;  /* 0x0000000000148947 */ /* 0x000fea0003800000 */
[----:B------:R-:W-:Y:S01]  /*1660*/  MOV R0, 0x400 ;  /* 0x0000040000007802 */ /* 0x000fe20000000f00 */
[----:B------:R-:W-:-:S03]  /*1670*/  IMAD.U32 R2, R3, -0x80000000, RZ ;  /* 0x8000000003027824 */ /* 0x000fc600078e00ff */
[----:B------:R-:W-:-:S04]  /*1680*/  LEA R5, R5, R0, 0x18 ;  /* 0x0000000005057211 */ /* 0x000fc800078ec0ff */
[----:B------:R-:W1:Y:S02]  /*1690*/  SYNCS.PHASECHK.TRANS64.TRYWAIT P0, [R5+URZ+0x28], R2 ;  /* 0x00002802050075a7 */ /* 0x000e6400080011ff */
[----:B-1----:R-:W-:Y:S05]  /*16a0*/  @!P0 BRA `(.L_x_16) ;  /* 0x0000002400e08947 */ /* 0x002fea0003800000 */
.L_x_9:
[----:B------:R-:W-:-:S13]  /*16b0*/  ISETP.GT.AND P0, PT, R4, 0x3, PT ;  /* 0x000000030400780c */ /* 0x000fda0003f04270 */
[----:B-----5:R-:W-:Y:S05]  /*16c0*/  @P0 EXIT ;  /* 0x000000000000094d */ /* 0x020fea0003800000 */
[----:B------:R-:W-:Y:S05]  /*16d0*/  BRA.U !UP4, `(.L_x_17) ;  /* 0x000000010cb87547 */ /* 0x000fea000b800000 */
[----:B------:R-:W2:Y:S01]  /*16e0*/  S2UR UR6, SR_CgaCtaId ;  /* 0x00000000000679c3 */ /* 0x000ea20000008800 */
[----:B------:R-:W-:Y:S01]  /*16f0*/  NOP ;  /* 0x0000000000007918 */ /* 0x000fe20000000000 */
[----:B------:R-:W-:Y:S01]  /*1700*/  UMOV UR4, 0x40 ;  /* 0x0000004000047882 */ /* 0x000fe20000000000 */
[----:B------:R-:W-:Y:S01]  /*1710*/  UMOV UR5, 0x400 ;  /* 0x0000040000057882 */ /* 0x000fe20000000000 */
[----:B--2---:R-:W-:Y:S02]  /*1720*/  ULEA UR4, UR6, UR4, 0x18 ;  /* 0x0000000406047291 */ /* 0x004fe4000f8ec0ff */
[----:B------:R-:W-:-:S07]  /*1730*/  ULEA UR5, UR6, UR5, 0x18 ;  /* 0x0000000506057291 */ /* 0x000fce000f8ec0ff */
[----:B-1----:R-:W1:Y:S02]  /*1740*/  LDS.U8 R0, [UR4] ;  /* 0x00000004ff007984 */ /* 0x002e640008000000 */
[----:B-1----:R-:W-:-:S13]  /*1750*/  ISETP.NE.AND P0, PT, R0, RZ, PT ;  /* 0x000000ff0000720c */ /* 0x002fda0003f05270 */
[----:B------:R-:W-:Y:S05]  /*1760*/  @P0 BRA `(.L_x_18) ;  /* 0x00000000007c0947 */ /* 0x000fea0003800000 */
[----:B------:R-:W-:-:S13]  /*1770*/  ELECT P0, URZ, PT ;  /* 0x0000000000ff782f */ /* 0x000fda0003800000 */
[----:B------:R-:W-:Y:S05]  /*1780*/  @!P0 BRA `(.L_x_19) ;  /* 0x0000000000848947 */ /* 0x000fea0003800000 */
[----:B------:R-:W-:Y:S01]  /*1790*/  UMOV UR4, 0x10 ;  /* 0x0000001000047882 */ /* 0x000fe20000000000 */
[----:B------:R-:W-:-:S04]  /*17a0*/  IMAD.MOV.U32 R2, RZ, RZ, 0xffff ;  /* 0x0000ffffff027424 */ /* 0x000fc800078e00ff */
[----:B------:R-:W-:Y:S04]  /*17b0*/  DEPBAR.LE SB1, 0x36 ;  /* 0x00009d800000791a */ /* 0x000fe80000000000 */
[----:B------:R-:W1:Y:S02]  /*17c0*/  UTCATOMSWS.FIND_AND_SET.ALIGN UP0, UR4, UR4 ;  /* 0x00000004000475e3 */ /* 0x000e640008000800 */
[----:B-1----:R-:W-:Y:S01]  /*17d0*/  PLOP3.LUT P0, PT, PT, PT, UP0, 0x80, 0x8 ;  /* 0x000000000008781c */ /* 0x002fe20003f0f008 */
[----:B------:R-:W-:-:S03]  /*17e0*/  IMAD.U32 R5, RZ, RZ, UR4 ;  /* 0x00000004ff057e24 */ /* 0x000fc6000f8e00ff */
[----:B------:R-:W-:-:S04]  /*17f0*/  SEL R0, RZ, 0xffffffff, !P0 ;  /* 0xffffffffff007807 */ /* 0x000fc80004000000 */
[----:B------:R-:W-:Y:S01]  /*1800*/  ISETP.NE.AND P0, PT, R0, RZ, PT ;  /* 0x000000ff0000720c */ /* 0x000fe20003f05270 */
[----:B------:R-:W-:-:S12]  /*1810*/  IMAD.MOV.U32 R0, RZ, RZ, 0x1 ;  /* 0x00000001ff007424 */ /* 0x000fd800078e00ff */
[----:B------:R-:W-:Y:S05]  /*1820*/  @P0 BRA `(.L_x_20) ;  /* 0x0000000000240947 */ /* 0x000fea0003800000 */
.L_x_21:
[----:B------:R-:W-:Y:S05]  /*1830*/  NANOSLEEP 0x64 ;  /* 0x000000640000795d */ /* 0x000fea0003800000 */
[----:B------:R-:W-:-:S05]  /*1840*/  UMOV UR4, 0x10 ;  /* 0x0000001000047882 */ /* 0x000fca0000000000 */
[----:B------:R-:W-:Y:S04]  /*1850*/  DEPBAR.LE SB1, 0x36 ;  /* 0x00009d800000791a */ /* 0x000fe80000000000 */
[----:B------:R-:W1:Y:S02]  /*1860*/  UTCATOMSWS.FIND_AND_SET.ALIGN UP0, UR4, UR4 ;  /* 0x00000004000475e3 */ /* 0x000e640008000800 */
[----:B-1----:R-:W-:Y:S01]  /*1870*/  PLOP3.LUT P0, PT, PT, PT, UP0, 0x80, 0x8 ;  /* 0x000000000008781c */ /* 0x002fe20003f0f008 */
[----:B------:R-:W-:-:S03]  /*1880*/  IMAD.U32 R5, RZ, RZ, UR4 ;  /* 0x00000004ff057e24 */ /* 0x000fc6000f8e00ff */
[----:B------:R-:W-:-:S04]  /*1890*/  SEL R3, RZ, 0xffffffff, !P0 ;  /* 0xffffffffff037807 */ /* 0x000fc80004000000 */
[----:B------:R-:W-:-:S13]  /*18a0*/  ISETP.NE.AND P0, PT, R3, RZ, PT ;  /* 0x000000ff0300720c */ /* 0x000fda0003f05270 */
[----:B------:R-:W-:Y:S05]  /*18b0*/  @!P0 BRA `(.L_x_21) ;  /* 0xfffffffc00dc8947 */ /* 0x000fea000383ffff */
.L_x_20:
[C---:B------:R-:W-:Y:S01]  /*18c0*/  VIADD R3, R5.reuse, 0x10 ;  /* 0x0000001005037836 */ /* 0x040fe20000000000 */
[----:B------:R-:W-:Y:S01]  /*18d0*/  UMOV UR4, 0x50 ;  /* 0x0000005000047882 */ /* 0x000fe20000000000 */
[----:B------:R-:W-:Y:S01]  /*18e0*/  SHF.L.U32 R2, R2, R5, RZ ;  /* 0x0000000502027219 */ /* 0x000fe200000006ff */
[----:B------:R-:W-:Y:S01]  /*18f0*/  ULEA UR4, UR6, UR4, 0x18 ;  /* 0x0000000406047291 */ /* 0x000fe2000f8ec0ff */
[----:B------:R-:W-:Y:S01]  /*1900*/  IMAD.SHL.U32 R5, R5, 0x20, RZ ;  /* 0x0000002005057824 */ /* 0x000fe200078e00ff */
[----:B------:R-:W-:-:S04]  /*1910*/  SHF.L.U32 R3, R0, R3, RZ ;  /* 0x0000000300037219 */ /* 0x000fc800000006ff */
[----:B------:R-:W-:-:S05]  /*1920*/  LOP3.LUT R2, R3, R2, RZ, 0xfc, !PT ;  /* 0x0000000203027212 */ /* 0x000fca00078efcff */
[----:B------:R1:W-:Y:S04]  /*1930*/  ATOMS.OR RZ, [UR4], R2 ;  /* 0x00000002ffff798c */ /* 0x0003e8000b000004 */
[----:B------:R1:W-:Y:S01]  /*1940*/  STS [UR5+0x38], R5 ;  /* 0x00003805ff007988 */ /* 0x0003e20008000805 */
[----:B------:R-:W-:Y:S05]  /*1950*/  BRA `(.L_x_19) ;  /* 0x0000000000107947 */ /* 0x000fea0003800000 */
.L_x_18:
[----:B------:R-:W-:Y:S02]  /*1960*/  MOV R0, 0xffffffff ;  /* 0xffffffff00007802 */ /* 0x000fe40000000f00 */
[----:B------:R-:W-:-:S03]  /*1970*/  MOV R2, 0x19a0 ;  /* 0x000019a000027802 */ /* 0x000fc60000000f00 */
[----:B------:R1:W-:Y:S04]  /*1980*/  STS [UR5+0x38], R0 ;  /* 0x00003800ff007988 */ /* 0x0003e80008000805 */
[----:B-1-34-:R-:W-:Y:S05]  /*1990*/  CALL.REL.NOINC `($__internal_1_$__cuda_sm10x_tcgen05_guardrail_trap_phase_invalid_during_alloc) ;  /* 0x0000002400647944 */ /* 0x01afea0003c00000 */
.L_x_19:
[----:B------:R-:W-:Y:S05]  /*19a0*/  WARPSYNC.ALL ;  /* 0x0000000000007948 */ /* 0x000fea0003800000 */
[----:B------:R-:W-:Y:S01]  /*19b0*/  NOP ;  /* 0x0000000000007918 */ /* 0x000fe20000000000 */
.L_x_17:
[----:B------:R-:W2:Y:S08]  /*19c0*/  S2UR UR12, SR_CgaCtaId ;  /* 0x00000000000c79c3 */ /* 0x000eb00000008800 */
[----:B------:R-:W-:Y:S06]  /*19d0*/  BAR.SYNC.DEFER_BLOCKING 0x2, 0xa0 ;  /* 0x0082800000007b1d */ /* 0x000fec0000010000 */
[----:B------:R-:W-:-:S02]  /*19e0*/  UMOV UR4, 0x400 ;  /* 0x0000040000047882 */ /* 0x000fc40000000000 */
[----:B------:R-:W5:Y:S01]  /*19f0*/  S2UR UR18, SR_CTAID.Z ;  /* 0x00000000001279c3 */ /* 0x000f620000002700 */
[----:B--2---:R-:W-:Y:S02]  /*1a00*/  ULEA UR4, UR12, UR4, 0x18 ;  /* 0x000000040c047291 */ /* 0x004fe4000f8ec0ff */
[----:B-----5:R-:W-:-:S07]  /*1a10*/  UISETP.GT.U32.AND UP0, UPT, UR18, 0x1ff, UPT ;  /* 0x000001ff1200788c */ /* 0x020fce000bf04070 */
[----:B------:R-:W2:Y:S02]  /*1a20*/  LDS R72, [UR4+0x38] ;  /* 0x00003804ff487984 */ /* 0x000ea40008000800 */
[----:B------:R-:W-:Y:S05]  /*1a30*/  BRA.U UP0, `(.L_x_22) ;  /* 0x0000001d00b07547 */ /* 0x000fea000b800000 */
[----:B------:R-:W5:Y:S01]  /*1a40*/  LDCU.64 UR4, c[0x0][0x6c0] ;  /* 0x0000d800ff0477ac */ /* 0x000f620008000a00 */
[----:B------:R-:W1:Y:S01]  /*1a50*/  S2UR UR11, SR_CgaCtaId ;  /* 0x00000000000b79c3 */ /* 0x000e620000008800 */
[----:B------:R-:W-:Y:S01]  /*1a60*/  HFMA2 R71, -RZ, RZ, 0, 0 ;  /* 0x00000000ff477431 */ /* 0x000fe200000001ff */
[----:B------:R-:W4:Y:S01]  /*1a70*/  LDCU.64 UR24, c[0x0][0x348] ;  /* 0x00006900ff1877ac */ /* 0x000f220008000a00 */
[----:B------:R-:W-:Y:S01]  /*1a80*/  UMOV UR17, URZ ;  /* 0x000000ff00117c82 */ /* 0x000fe20008000000 */
[----:B-----5:R-:W-:-:S04]  /*1a90*/  UIMAD.WIDE.U32 UR6, UR18, UR5, URZ ;  /* 0x00000005120672a5 */ /* 0x020fc8000f8e00ff */
[----:B------:R-:W-:-:S04]  /*1aa0*/  UIADD3 UR5, UPT, UPT, UR18, -UR7, URZ ;  /* 0x8000000712057290 */ /* 0x000fc8000fffe0ff */
[----:B------:R-:W-:-:S03]  /*1ab0*/  USHF.R.U32.HI UR5, URZ, UR23, UR5 ;  /* 0x00000017ff057299 */ /* 0x000fc60008011605 */
[----:B------:R-:W5:Y:S01]  /*1ac0*/  LDCU UR6, c[0x0][0x6d0] ;  /* 0x0000da00ff0677ac */ /* 0x000f620008000800 */
[----:B------:R-:W-:-:S04]  /*1ad0*/  UIADD3 UR5, UPT, UPT, UR7, UR5, URZ ;  /* 0x0000000507057290 */ /* 0x000fc8000fffe0ff */
[----:B------:R-:W-:-:S04]  /*1ae0*/  USHF.R.U32.HI UR10, URZ, UR22, UR5 ;  /* 0x00000016ff0a7299 */ /* 0x000fc80008011605 */
[----:B------:R-:W-:-:S04]  /*1af0*/  UIADD3 UR10, UPT, UPT, -UR10, URZ, URZ ;  /* 0x000000ff0a0a7290 */ /* 0x000fc8000fffe1ff */
[----:B------:R-:W-:Y:S01]  /*1b00*/  UIMAD UR10, UR4, UR10, UR18 ;  /* 0x0000000a040a72a4 */ /* 0x000fe2000f8e0212 */
[----:B------:R-:W3:Y:S03]  /*1b10*/  LDCU.64 UR4, c[0x0][0x6d8] ;  /* 0x0000db00ff0477ac */ /* 0x000ee60008000a00 */
[----:B-----5:R-:W-:-:S04]  /*1b20*/  UIMAD.WIDE.U32 UR6, UR10, UR6, URZ ;  /* 0x000000060a0672a5 */ /* 0x020fc8000f8e00ff */
[----:B------:R-:W-:-:S04]  /*1b30*/  UIADD3 UR6, UPT, UPT, UR10, -UR7, URZ ;  /* 0x800000070a067290 */ /* 0x000fc8000fffe0ff */
[----:B------:R-:W-:-:S04]  /*1b40*/  USHF.R.U32.HI UR6, URZ, UR21, UR6 ;  /* 0x00000015ff067299 */ /* 0x000fc80008011606 */
[----:B------:R-:W-:-:S04]  /*1b50*/  UIADD3 UR7, UPT, UPT, UR7, UR6, URZ ;  /* 0x0000000607077290 */ /* 0x000fc8000fffe0ff */
[----:B------:R-:W-:-:S04]  /*1b60*/  USHF.R.U32.HI UR7, URZ, UR15, UR7 ;  /* 0x0000000fff077299 */ /* 0x000fc80008011607 */
[----:B---3--:R-:W-:Y:S01]  /*1b70*/  UIMAD.WIDE.U32 UR8, UR7, UR5, URZ ;  /* 0x00000005070872a5 */ /* 0x008fe2000f8e00ff */
[----:B------:R-:W3:Y:S03]  /*1b80*/  LDCU UR5, c[0x0][0x6cc] ;  /* 0x0000d980ff0577ac */ /* 0x000ee60008000800 */
[----:B------:R-:W-:-:S03]  /*1b90*/  UIADD3 UR6, UPT, UPT, UR7, -UR9, URZ ;  /* 0x8000000907067290 */ /* 0x000fc6000fffe0ff */
[----:B------:R-:W-:Y:S01]  /*1ba0*/  UMOV UR8, 0x400 ;  /* 0x0000040000087882 */ /* 0x000fe20000000000 */
[----:B------:R-:W-:Y:S02]  /*1bb0*/  USHF.R.U32.HI UR6, URZ, UR14, UR6 ;  /* 0x0000000eff067299 */ /* 0x000fe40008011606 */
[----:B-1----:R-:W-:Y:S02]  /*1bc0*/  ULEA UR11, UR11, UR8, 0x18 ;  /* 0x000000080b0b7291 */ /* 0x002fe4000f8ec0ff */
[----:B------:R-:W-:Y:S02]  /*1bd0*/  UIADD3 UR6, UPT, UPT, UR9, UR6, URZ ;  /* 0x0000000609067290 */ /* 0x000fe4000fffe0ff */
[----:B------:R-:W-:Y:S02]  /*1be0*/  UIADD3 UR16, UPT, UPT, UR11, 0x8400, URZ ;  /* 0x000084000b107890 */ /* 0x000fe4000fffe0ff */
[----:B------:R-:W-:-:S04]  /*1bf0*/  USHF.R.U32.HI UR6, URZ, UR13, UR6 ;  /* 0x0000000dff067299 */ /* 0x000fc80008011606 */
[----:B------:R-:W-:Y:S02]  /*1c00*/  UIADD3 UR8, UPT, UPT, -UR6, URZ, URZ ;  /* 0x000000ff06087290 */ /* 0x000fe4000fffe1ff */
[----:B------:R-:W-:Y:S02]  /*1c10*/  UIADD3 UR6, UPT, UPT, -UR7, URZ, URZ ;  /* 0x000000ff07067290 */ /* 0x000fe4000fffe1ff */
[----:B------:R-:W-:Y:S02]  /*1c20*/  UIMAD UR4, UR4, UR8, UR7 ;  /* 0x00000008040472a4 */ /* 0x000fe4000f8e0207 */
[----:B---34-:R-:W-:-:S12]  /*1c30*/  UIMAD UR10, UR5, UR6, UR10 ;  /* 0x00000006050a72a4 */ /* 0x018fd8000f8e020a */
.L_x_27:
[----:B------:R-:W-:Y:S01]  /*1c40*/  SHF.L.U32 R2, R71, 0x1f, RZ ;  /* 0x0000001f47027819 */ /* 0x000fe200000006ff */
[----:B-1----:R-:W1:Y:S01]  /*1c50*/  S2R R5, SR_TID.X ;  /* 0x0000000000057919 */ /* 0x002e620000002100 */
[----:B------:R-:W-:Y:S02]  /*1c60*/  USHF.L.U32 UR27, UR17, 0x3, URZ ;  /* 0x00000003111b7899 */ /* 0x000fe400080006ff */
[----:B------:R-:W3:Y:S01]  /*1c70*/  SYNCS.PHASECHK.TRANS64.TRYWAIT P0, [UR11+0x20], R2 ;  /* 0x00002002ff0075a7 */ /* 0x000ee2000800110b */
[----:B-1----:R-:W-:Y:S01]  /*1c80*/  LEA R69, R5, UR11, 0x7 ;  /* 0x0000000b05457c11 */ /* 0x002fe2000f8e38ff */
[----:B---3--:R-:W-:Y:S08]  /*1c90*/  @!P0 BRA `(.L_x_23) ;  /* 0x00000020007c8947 */ /* 0x008ff00003800000 */
.L_x_41:
[C---:B------:R-:W-:Y:S01]  /*1ca0*/  VIADD R7, R69.reuse, 0x8430 ;  /* 0x0000843045077836 */ /* 0x040fe20000000000 */
[----:B------:R-:W3:Y:S01]  /*1cb0*/  S2UR UR12, SR_CgaCtaId ;  /* 0x00000000000c79c3 */ /* 0x000ee20000008800 */
[----:B-1----:R-:W-:Y:S01]  /*1cc0*/  VIADD R0, R69, 0x8420 ;  /* 0x0000842045007836 */ /* 0x002fe20000000000 */
[----:B------:R-:W-:Y:S01]  /*1cd0*/  UIADD3 UR30, UP1, UPT, UR24, 0x2c0, URZ ;  /* 0x000002c0181e7890 */ /* 0x000fe2000ff3e0ff */
[----:B------:R-:W-:Y:S01]  /*1ce0*/  IMAD.U32 R5, R5, 0x10000, RZ ;  /* 0x0001000005057824 */ /* 0x000fe200078e00ff */
[----:B------:R-:W-:Y:S01]  /*1cf0*/  SHF.R.U32.HI R68, RZ, 0x3, R7 ;  /* 0x00000003ff447819 */ /* 0x000fe20000011607 */
[----:B------:R-:W-:Y:S01]  /*1d00*/  UIADD3 UR28, UP0, UPT, UR24, 0x240, URZ ;  /* 0x00000240181c7890 */ /* 0x000fe2000ff1e0ff */
[----:B------:R-:W-:Y:S01]  /*1d10*/  SHF.R.U32.HI R3, RZ, 0x3, R0 ;  /* 0x00000003ff037819 */ /* 0x000fe20000011600 */
[----:B------:R-:W1:Y:S01]  /*1d20*/  LDCU UR20, c[0x0][0x6e4] ;  /* 0x0000dc80ff1477ac */ /* 0x000e620008000800 */
[----:B------:R-:W-:Y:S01]  /*1d30*/  LOP3.LUT R68, R7, 0x70, R68, 0x78, !PT ;  /* 0x0000007007447812 */ /* 0x000fe200078e7844 */
[C---:B------:R-:W-:Y:S01]  /*1d40*/  VIADD R7, R69.reuse, 0x8410 ;  /* 0x0000841045077836 */ /* 0x040fe20000000000 */
[----:B------:R-:W-:Y:S01]  /*1d50*/  LOP3.LUT R3, R0, 0x70, R3, 0x78, !PT ;  /* 0x0000007000037812 */ /* 0x000fe200078e7803 */
[----:B------:R-:W-:Y:S01]  /*1d60*/  VIADD R69, R69, 0x8400 ;  /* 0x0000840045457836 */ /* 0x000fe20000000000 */
[----:B------:R-:W-:Y:S01]  /*1d70*/  LOP3.LUT R5, R5, 0xe00000, RZ, 0xc0, !PT ;  /* 0x00e0000005057812 */ /* 0x000fe200078ec0ff */
[----:B------:R-:W-:Y:S01]  /*1d80*/  USHF.L.U32 UR10, UR10, 0x7, URZ ;  /* 0x000000070a0a7899 */ /* 0x000fe200080006ff */
[----:B------:R-:W-:Y:S01]  /*1d90*/  SHF.R.U32.HI R2, RZ, 0x3, R7 ;  /* 0x00000003ff027819 */ /* 0x000fe20000011607 */
[----:B------:R-:W-:Y:S01]  /*1da0*/  USHF.L.U32 UR5, UR4, 0x7, URZ ;  /* 0x0000000704057899 */ /* 0x000fe200080006ff */
[----:B------:R-:W-:Y:S01]  /*1db0*/  SHF.R.U32.HI R0, RZ, 0x3, R69 ;  /* 0x00000003ff007819 */ /* 0x000fe20000011645 */
[----:B--2---:R-:W-:Y:S01]  /*1dc0*/  IMAD.IADD R70, R72, 0x1, R5 ;  /* 0x0000000148467824 */ /* 0x004fe200078e0205 */
[----:B------:R-:W-:Y:S01]  /*1dd0*/  LOP3.LUT R2, R7, 0x70, R2, 0x78, !PT ;  /* 0x0000007007027812 */ /* 0x000fe200078e7802 */
[----:B------:R-:W-:Y:S01]  /*1de0*/  USHF.L.U32 UR9, UR4, 0x8, URZ ;  /* 0x0000000804097899 */ /* 0x000fe200080006ff */
[----:B------:R-:W-:Y:S01]  /*1df0*/  LOP3.LUT R0, R69, 0x70, R0, 0x78, !PT ;  /* 0x0000007045007812 */ /* 0x000fe200078e7800 */
[----:B------:R-:W-:-:S02]  /*1e00*/  UIADD3.X UR31, UPT, UPT, URZ, UR25, URZ, UP1, !UPT ;  /* 0x00000019ff1f7290 */ /* 0x000fc40008ffe4ff */
[----:B------:R-:W-:Y:S01]  /*1e10*/  UIADD3.X UR29, UPT, UPT, URZ, UR25, URZ, UP0, !UPT ;  /* 0x00000019ff1d7290 */ /* 0x000fe200087fe4ff */
[----:B------:R-:W-:Y:S01]  /*1e20*/  UMOV UR26, URZ ;  /* 0x000000ff001a7c82 */ /* 0x000fe20008000000 */
[----:B------:R-:W-:Y:S01]  /*1e30*/  UMOV UR19, 0x400 ;  /* 0x0000040000137882 */ /* 0x000fe20000000000 */
[----:B-1-3--:R-:W-:-:S09]  /*1e40*/  UMOV UR8, UR16 ;  /* 0x0000001000087c82 */ /* 0x00afd20008000000 */
.L_x_26:
[----:B------:R-:W-:Y:S01]  /*1e50*/  R2UR UR4, R70 ;  /* 0x00000000460472ca */ /* 0x000fe200000e0000 */
[----:B------:R-:W-:-:S12]  /*1e60*/  ULEA UR7, UR12, UR19, 0x18 ;  /* 0x000000130c077291 */ /* 0x000fd8000f8ec0ff */
[----:B-1----:R-:W1:Y:S01]  /*1e70*/  LDTM.x32 R36, tmem[UR4] ;  /* 0x00000004002479ee */ /* 0x002e6200082c0000 */
[----:B------:R-:W2:Y:S01]  /*1e80*/  LDTM.x32 R4, tmem[UR4+0x20] ;  /* 0x00002004000479ee */ /* 0x000ea200082c0000 */
[----:B------:R-:W-:-:S04]  /*1e90*/  USHF.R.S32.HI UR4, URZ, 0x1f, UR27 ;  /* 0x0000001fff047899 */ /* 0x000fc8000801141b */
[----:B------:R-:W-:-:S04]  /*1ea0*/  ULEA.HI UR4, UR4, UR27, URZ, 0x2 ;  /* 0x0000001b04047291 */ /* 0x000fc8000f8f10ff */
[----:B------:R-:W-:-:S04]  /*1eb0*/  ULOP3.LUT UR4, UR4, 0xfffffffc, URZ, 0xc0, !UPT ;  /* 0xfffffffc04047892 */ /* 0x000fc8000f8ec0ff */
[----:B------:R-:W-:-:S06]  /*1ec0*/  UIADD3 UR4, UPT, UPT, -UR4, UR27, URZ ;  /* 0x0000001b04047290 */ /* 0x000fcc000fffe1ff */
[----:B------:R-:W-:Y:S01]  /*1ed0*/  MOV R81, UR4 ;  /* 0x0000000400517c02 */ /* 0x000fe20008000f00 */
[----:B-1----:R-:W-:Y:S01]  /*1ee0*/  FMUL R73, R37, UR20 ;  /* 0x0000001425497c20 */ /* 0x002fe20008400000 */
[----:B------:R-:W-:Y:S01]  /*1ef0*/  FMUL R74, R36, UR20 ;  /* 0x00000014244a7c20 */ /* 0x000fe20008400000 */
        /* <DEDUP_REMOVED lines=14> */
[----:B--2---:R-:W-:Y:S01]  /*1fe0*/  FMUL R82, R4, UR20 ;  /* 0x0000001404527c20 */ /* 0x004fe20008400000 */
[----:B------:R-:W-:Y:S01]  /*1ff0*/  F2FP.BF16.F32.PACK_AB R39, R79, R80 ;  /* 0x000000504f27723e */ /* 0x000fe200000010ff */
[----:B------:R-:W-:Y:S01]  /*2000*/  FMUL R83, R5, UR20 ;  /* 0x0000001405537c20 */ /* 0x000fe20008400000 */
[----:B------:R-:W-:Y:S01]  /*2010*/  F2FP.BF16.F32.PACK_AB R38, R77, R78 ;  /* 0x0000004e4d26723e */ /* 0x000fe200000010ff */
[----:B------:R-:W-:Y:S01]  /*2020*/  FMUL R85, R6, UR20 ;  /* 0x0000001406557c20 */ /* 0x000fe20008400000 */
[----:B------:R-:W-:Y:S01]  /*2030*/  F2FP.BF16.F32.PACK_AB R37, R75, R76 ;  /* 0x0000004c4b25723e */ /* 0x000fe200000010ff */
[----:B------:R-:W-:Y:S01]  /*2040*/  FMUL R86, R83, -1.4426950216293334961 ;  /* 0xbfb8aa3b53567820 */ /* 0x000fe20000400000 */
[----:B------:R-:W-:Y:S01]  /*2050*/  F2FP.BF16.F32.PACK_AB R36, R73, R74 ;  /* 0x0000004a4924723e */ /* 0x000fe200000010ff */
[----:B------:R-:W-:Y:S01]  /*2060*/  FMUL R84, R82, -1.4426950216293334961 ;  /* 0xbfb8aa3b52547820 */ /* 0x000fe20000400000 */
[----:B------:R-:W-:Y:S01]  /*2070*/  LEA R87, R81, R0, 0xe ;  /* 0x0000000051577211 */ /* 0x000fe200078e70ff */
[----:B------:R-:W-:Y:S01]  /*2080*/  FMUL R53, R53, UR20 ;  /* 0x0000001435357c20 */ /* 0x000fe20008400000 */
[----:B------:R-:W-:Y:S01]  /*2090*/  F2FP.BF16.F32.PACK_AB R43, R51, R50 ;  /* 0x00000032332b723e */ /* 0x000fe200000010ff */
[----:B------:R-:W-:Y:S01]  /*20a0*/  MUFU.EX2 R86, R86 ;  /* 0x0000005600567308 */ /* 0x000fe20000000800 */
[----:B------:R-:W-:Y:S01]  /*20b0*/  F2FP.BF16.F32.PACK_AB R42, R49, R48 ;  /* 0x00000030312a723e */ /* 0x000fe200000010ff */
[----:B------:R1:W-:Y:S01]  /*20c0*/  STS.128 [R87], R36 ;  /* 0x0000002457007388 */ /* 0x0003e20000000c00 */
[----:B------:R-:W-:Y:S01]  /*20d0*/  F2FP.BF16.F32.PACK_AB R41, R47, R46 ;  /* 0x0000002e2f29723e */ /* 0x000fe200000010ff */
[----:B------:R-:W-:Y:S01]  /*20e0*/  FMUL R52, R52, UR20 ;  /* 0x0000001434347c20 */ /* 0x000fe20008400000 */
[----:B------:R-:W-:Y:S01]  /*20f0*/  F2FP.BF16.F32.PACK_AB R40, R45, R44 ;  /* 0x0000002c2d28723e */ /* 0x000fe200000010ff */
[----:B------:R-:W-:Y:S01]  /*2100*/  FMUL R55, R55, UR20 ;  /* 0x0000001437377c20 */ /* 0x000fe20008400000 */
[----:B------:R-:W-:Y:S01]  /*2110*/  LEA R4, R81, R2, 0xe ;  /* 0x0000000251047211 */ /* 0x000fe200078e70ff */
[----:B------:R-:W-:Y:S01]  /*2120*/  FMUL R54, R54, UR20 ;  /* 0x0000001436367c20 */ /* 0x000fe20008400000 */
[----:B------:R-:W-:Y:S01]  /*2130*/  FMUL R57, R57, UR20 ;  /* 0x0000001439397c20 */ /* 0x000fe20008400000 */
[----:B------:R-:W-:Y:S01]  /*2140*/  FMUL R56, R56, UR20 ;  /* 0x0000001438387c20 */ /* 0x000fe20008400000 */
[----:B------:R-:W-:Y:S01]  /*2150*/  FMUL R59, R59, UR20 ;  /* 0x000000143b3b7c20 */ /* 0x000fe20008400000 */
[----:B------:R2:W-:Y:S01]  /*2160*/  STS.128 [R4], R40 ;  /* 0x0000002804007388 */ /* 0x0005e20000000c00 */
[----:B------:R-:W-:Y:S01]  /*2170*/  FMUL R58, R58, UR20 ;  /* 0x000000143a3a7c20 */ /* 0x000fe20008400000 */
[----:B------:R-:W3:Y:S01]  /*2180*/  MUFU.EX2 R84, R84 ;  /* 0x0000005400547308 */ /* 0x000ee20000000800 */
[----:B------:R-:W-:Y:S01]  /*2190*/  FMUL R10, R10, UR20 ;  /* 0x000000140a0a7c20 */ /* 0x000fe20008400000 */
[----:B------:R-:W-:Y:S01]  /*21a0*/  F2FP.BF16.F32.PACK_AB R6, R57, R56 ;  /* 0x000000383906723e */ /* 0x000fe200000010ff */
[----:B------:R-:W-:Y:S01]  /*21b0*/  FMUL R61, R61, UR20 ;  /* 0x000000143d3d7c20 */ /* 0x000fe20008400000 */
[----:B------:R-:W-:Y:S01]  /*21c0*/  F2FP.BF16.F32.PACK_AB R5, R55, R54 ;  /* 0x000000363705723e */ /* 0x000fe200000010ff */
[----:B------:R-:W-:Y:S01]  /*21d0*/  FMUL R92, R10, -1.4426950216293334961 ;  /* 0xbfb8aa3b0a5c7820 */ /* 0x000fe20000400000 */
[----:B------:R-:W-:Y:S01]  /*21e0*/  LEA R88, R81, R3, 0xe ;  /* 0x0000000351587211 */ /* 0x000fe200078e70ff */
[----:B------:R-:W-:Y:S01]  /*21f0*/  FMUL R60, R60, UR20 ;  /* 0x000000143c3c7c20 */ /* 0x000fe20008400000 */
[----:B------:R-:W-:Y:S01]  /*2200*/  FMUL R63, R63, UR20 ;  /* 0x000000143f3f7c20 */ /* 0x000fe20008400000 */
[----:B------:R-:W-:Y:S01]  /*2210*/  FMUL R62, R62, UR20 ;  /* 0x000000143e3e7c20 */ /* 0x000fe20008400000 */
[----:B------:R-:W-:Y:S01]  /*2220*/  FMUL R66, R66, UR20 ;  /* 0x0000001442427c20 */ /* 0x000fe20008400000 */
[----:B------:R-:W-:Y:S01]  /*2230*/  LEA R91, R81, R68, 0xe ;  /* 0x00000044515b7211 */ /* 0x000fe200078e70ff */
[----:B------:R-:W-:Y:S01]  /*2240*/  FMUL R8, R8, UR20 ;  /* 0x0000001408087c20 */ /* 0x000fe20008400000 */
[----:B------:R-:W-:Y:S01]  /*2250*/  FMUL R11, R11, UR20 ;  /* 0x000000140b0b7c20 */ /* 0x000fe20008400000 */
[----:B------:R-:W-:Y:S01]  /*2260*/  FMUL R13, R13, UR20 ;  /* 0x000000140d0d7c20 */ /* 0x000fe20008400000 */
[----:B------:R-:W-:Y:S01]  /*2270*/  FMUL R17, R17, UR20 ;  /* 0x0000001411117c20 */ /* 0x000fe20008400000 */
[----:B------:R-:W-:Y:S01]  /*2280*/  FMUL R20, R20, UR20 ;  /* 0x0000001414147c20 */ /* 0x000fe20008400000 */
[----:B---3--:R-:W-:Y:S01]  /*2290*/  FADD R93, R84, 1 ;  /* 0x3f800000545d7421 */ /* 0x008fe20000000000 */
[----:B------:R-:W-:Y:S01]  /*22a0*/  FMUL R90, R11, -1.4426950216293334961 ;  /* 0xbfb8aa3b0b5a7820 */ /* 0x000fe20000400000 */
[----:B-1----:R-:W-:Y:S01]  /*22b0*/  F2FP.BF16.F32.PACK_AB R37, R63, R62 ;  /* 0x0000003e3f25723e */ /* 0x002fe200000010ff */
[----:B------:R-:W-:Y:S01]  /*22c0*/  FMUL R14, R14, UR20 ;  /* 0x000000140e0e7c20 */ /* 0x000fe20008400000 */
[----:B------:R-:W-:Y:S01]  /*22d0*/  F2FP.BF16.F32.PACK_AB R36, R61, R60 ;  /* 0x0000003c3d24723e */ /* 0x000fe200000010ff */
[----:B------:R-:W-:Y:S01]  /*22e0*/  FMUL R15, R15, UR20 ;  /* 0x000000140f0f7c20 */ /* 0x000fe20008400000 */
[----:B------:R-:W-:Y:S01]  /*22f0*/  FMUL R25, R25, UR20 ;  /* 0x0000001419197c20 */ /* 0x000fe20008400000 */
[----:B------:R-:W1:Y:S01]  /*2300*/  MUFU.EX2 R90, R90 ;  /* 0x0000005a005a7308 */ /* 0x000e620000000800 */
[----:B------:R-:W-:Y:S01]  /*2310*/  FMUL R26, R26, UR20 ;  /* 0x000000141a1a7c20 */ /* 0x000fe20008400000 */
[----:B------:R-:W-:Y:S01]  /*2320*/  FMUL R27, R27, UR20 ;  /* 0x000000141b1b7c20 */ /* 0x000fe20008400000 */
[----:B------:R-:W-:Y:S01]  /*2330*/  FMUL R29, R29, UR20 ;  /* 0x000000141d1d7c20 */ /* 0x000fe20008400000 */
[----:B------:R-:W-:Y:S01]  /*2340*/  FMUL R30, R30, UR20 ;  /* 0x000000141e1e7c20 */ /* 0x000fe20008400000 */
[----:B--2---:R-:W-:Y:S01]  /*2350*/  FMUL R43, R85, -1.4426950216293334961 ;  /* 0xbfb8aa3b552b7820 */ /* 0x004fe20000400000 */
[----:B------:R-:W-:Y:S01]  /*2360*/  FMUL R42, R7, UR20 ;  /* 0x00000014072a7c20 */ /* 0x000fe20008400000 */
[----:B------:R-:W-:Y:S01]  /*2370*/  F2FP.BF16.F32.PACK_AB R7, R59, R58 ;  /* 0x0000003a3b07723e */ /* 0x000fe200000010ff */
[----:B------:R-:W-:Y:S01]  /*2380*/  FMUL R40, R65, UR20 ;  /* 0x0000001441287c20 */ /* 0x000fe20008400000 */
[----:B------:R-:W-:Y:S01]  /*2390*/  F2FP.BF16.F32.PACK_AB R4, R53, R52 ;  /* 0x000000343504723e */ /* 0x000fe200000010ff */
[----:B------:R-:W-:Y:S01]  /*23a0*/  FMUL R87, R42, -1.4426950216293334961 ;  /* 0xbfb8aa3b2a577820 */ /* 0x000fe20000400000 */
[----:B------:R-:W-:Y:S01]  /*23b0*/  MUFU.EX2 R43, R43 ;  /* 0x0000002b002b7308 */ /* 0x000fe20000000800 */
[----:B------:R-:W-:Y:S01]  /*23c0*/  FMUL R65, R9, UR20 ;  /* 0x0000001409417c20 */ /* 0x000fe20008400000 */
[----:B------:R-:W-:Y:S01]  /*23d0*/  FMUL R41, R67, UR20 ;  /* 0x0000001443297c20 */ /* 0x000fe20008400000 */
[----:B------:R2:W-:Y:S01]  /*23e0*/  STS.128 [R88], R4 ;  /* 0x0000000458007388 */ /* 0x0005e20000000c00 */
[----:B------:R-:W-:Y:S01]  /*23f0*/  FMUL R9, R64, UR20 ;  /* 0x0000001440097c20 */ /* 0x000fe20008400000 */
[----:B------:R-:W-:Y:S01]  /*2400*/  FMUL R64, R65, -1.4426950216293334961 ;  /* 0xbfb8aa3b41407820 */ /* 0x000fe20000400000 */
[----:B------:R-:W-:Y:S01]  /*2410*/  FMUL R67, R8, -1.4426950216293334961 ;  /* 0xbfb8aa3b08437820 */ /* 0x000fe20000400000 */
[----:B------:R-:W-:Y:S01]  /*2420*/  F2FP.BF16.F32.PACK_AB R39, R41, R66 ;  /* 0x000000422927723e */ /* 0x000fe200000010ff */
[----:B------:R-:W3:Y:S01]  /*2430*/  MUFU.EX2 R87, R87 ;  /* 0x0000005700577308 */ /* 0x000ee20000000800 */
[----:B------:R-:W-:Y:S01]  /*2440*/  F2FP.BF16.F32.PACK_AB R38, R40, R9 ;  /* 0x000000092826723e */ /* 0x000fe200000010ff */
[----:B-1----:R-:W-:Y:S01]  /*2450*/  FADD R90, R90, 1 ;  /* 0x3f8000005a5a7421 */ /* 0x002fe20000000000 */
[----:B------:R-:W-:Y:S01]  /*2460*/  FMUL R31, R31, UR20 ;  /* 0x000000141f1f7c20 */ /* 0x000fe20008400000 */
[----:B------:R-:W-:-:S02]  /*2470*/  FMUL R35, R35, UR20 ;  /* 0x0000001423237c20 */ /* 0x000fc40008400000 */
[----:B------:R1:W-:Y:S02]  /*2480*/  STS.128 [R91], R36 ;  /* 0x000000245b007388 */ /* 0x0003e40000000c00 */
[----:B------:R-:W-:Y:S08]  /*2490*/  MUFU.EX2 R64, R64 ;  /* 0x0000004000407308 */ /* 0x000ff00000000800 */
[----:B------:R-:W-:Y:S01]  /*24a0*/  MUFU.EX2 R67, R67 ;  /* 0x0000004300437308 */ /* 0x000fe20000000800 */
[----:B---3--:R-:W-:-:S07]  /*24b0*/  FADD R87, R87, 1 ;  /* 0x3f80000057577421 */ /* 0x008fce0000000000 */
[----:B--2---:R2:W-:Y:S01]  /*24c0*/  MUFU.EX2 R5, R92 ;  /* 0x0000005c00057308 */ /* 0x0045e20000000800 */
[----:B------:R-:W-:Y:S01]  /*24d0*/  FMUL R7, R18, UR20 ;  /* 0x0000001412077c20 */ /* 0x000fe20008400000 */
[----:B------:R-:W-:Y:S01]  /*24e0*/  FMUL R18, R19, UR20 ;  /* 0x0000001413127c20 */ /* 0x000fe20008400000 */
[----:B------:R-:W-:Y:S01]  /*24f0*/  FMUL R19, R21, UR20 ;  /* 0x0000001415137c20 */ /* 0x000fe20008400000 */
[----:B------:R-:W-:Y:S01]  /*2500*/  FMUL R88, R13, -1.4426950216293334961 ;  /* 0xbfb8aa3b0d587820 */ /* 0x000fe20000400000 */
[----:B------:R-:W-:Y:S01]  /*2510*/  FMUL R4, R12, UR20 ;  /* 0x000000140c047c20 */ /* 0x000fe20008400000 */
[----:B------:R-:W-:Y:S01]  /*2520*/  FMUL R6, R16, UR20 ;  /* 0x0000001410067c20 */ /* 0x000fe20008400000 */
[----:B------:R-:W-:Y:S01]  /*2530*/  FMUL R12, R14, -1.4426950216293334961 ;  /* 0xbfb8aa3b0e0c7820 */ /* 0x000fe20000400000 */
[----:B------:R-:W-:Y:S01]  /*2540*/  FMUL R16, R15, -1.4426950216293334961 ;  /* 0xbfb8aa3b0f107820 */ /* 0x000fe20000400000 */
[----:B------:R-:W-:Y:S01]  /*2550*/  FMUL R89, R4, -1.4426950216293334961 ;  /* 0xbfb8aa3b04597820 */ /* 0x000fe20000400000 */
[----:B------:R-:W-:Y:S01]  /*2560*/  MUFU.EX2 R88, R88 ;  /* 0x0000005800587308 */ /* 0x000fe20000000800 */
[----:B-1----:R-:W-:Y:S01]  /*2570*/  FMUL R91, R17, -1.4426950216293334961 ;  /* 0xbfb8aa3b115b7820 */ /* 0x002fe20000400000 */
[----:B------:R-:W-:Y:S01]  /*2580*/  FMUL R39, R7, -1.4426950216293334961 ;  /* 0xbfb8aa3b07277820 */ /* 0x000fe20000400000 */
[----:B------:R-:W-:Y:S01]  /*2590*/  FMUL R38, R6, -1.4426950216293334961 ;  /* 0xbfb8aa3b06267820 */ /* 0x000fe20000400000 */
[----:B--2---:R-:W-:Y:S01]  /*25a0*/  FADD R92, R86, 1 ;  /* 0x3f800000565c7421 */ /* 0x004fe20000000000 */
[----:B------:R-:W-:-:S03]  /*25b0*/  FADD R86, R43, 1 ;  /* 0x3f8000002b567421 */ /* 0x000fc60000000000 */
[----:B------:R-:W1:Y:S01]  /*25c0*/  MUFU.RCP R37, R93 ;  /* 0x0000005d00257308 */ /* 0x000e620000001000 */
[----:B------:R-:W-:-:S07]  /*25d0*/  FMUL R43, R18, -1.4426950216293334961 ;  /* 0xbfb8aa3b122b7820 */ /* 0x000fce0000400000 */
[----:B------:R-:W2:Y:S08]  /*25e0*/  MUFU.RCP R86, R86 ;  /* 0x0000005600567308 */ /* 0x000eb00000001000 */
[----:B------:R-:W3:Y:S01]  /*25f0*/  MUFU.RCP R93, R87 ;  /* 0x00000057005d7308 */ /* 0x000ee20000001000 */
[----:B-1----:R-:W-:-:S04]  /*2600*/  FMUL R37, R82, R37 ;  /* 0x0000002552257220 */ /* 0x002fc80000400000 */
[----:B------:R-:W-:Y:S01]  /*2610*/  FMUL R36, R74, R37 ;  /* 0x000000254a247220 */ /* 0x000fe20000400000 */
[----:B------:R-:W-:Y:S02]  /*2620*/  FADD R74, R67, 1 ;  /* 0x3f800000434a7421 */ /* 0x000fe40000000000 */
[----:B------:R1:W4:Y:S01]  /*2630*/  MUFU.RCP R84, R92 ;  /* 0x0000005c00547308 */ /* 0x0003220000001000 */
[----:B--2---:R-:W-:Y:S01]  /*2640*/  FMUL R21, R85, R86 ;  /* 0x0000005655157220 */ /* 0x004fe20000400000 */
[----:B------:R-:W-:-:S03]  /*2650*/  F2FP.BF16.F32.PACK_AB R85, R42, R85 ;  /* 0x000000552a55723e */ /* 0x000fc600000010ff */
[----:B------:R-:W-:Y:S01]  /*2660*/  FMUL R76, R76, R21 ;  /* 0x000000154c4c7220 */ /* 0x000fe20000400000 */
[----:B------:R-:W-:Y:S02]  /*2670*/  FMUL R21, R22, UR20 ;  /* 0x0000001416157c20 */ /* 0x000fe40008400000 */
[----:B------:R2:W5:Y:S01]  /*2680*/  MUFU.RCP R87, R74 ;  /* 0x0000004a00577308 */ /* 0x0005620000001000 */
[----:B---3--:R-:W-:Y:S01]  /*2690*/  FMUL R22, R42, R93 ;  /* 0x0000005d2a167220 */ /* 0x008fe20000400000 */
[----:B------:R-:W-:Y:S01]  /*26a0*/  FMUL R86, R21, -1.4426950216293334961 ;  /* 0xbfb8aa3b15567820 */ /* 0x000fe20000400000 */
[----:B------:R-:W-:Y:S01]  /*26b0*/  FADD R93, R5, 1 ;  /* 0x3f800000055d7421 */ /* 0x000fe20000000000 */
[----:B------:R-:W-:Y:S01]  /*26c0*/  FMUL R5, R25, -1.4426950216293334961 ;  /* 0xbfb8aa3b19057820 */ /* 0x000fe20000400000 */
[----:B------:R-:W-:Y:S01]  /*26d0*/  FMUL R75, R75, R22 ;  /* 0x000000164b4b7220 */ /* 0x000fe20000400000 */
[----:B------:R-:W-:Y:S02]  /*26e0*/  FMUL R22, R24, UR20 ;  /* 0x0000001418167c20 */ /* 0x000fe40008400000 */
[----:B------:R-:W3:Y:S01]  /*26f0*/  MUFU.EX2 R89, R89 ;  /* 0x0000005900597308 */ /* 0x000ee20000000800 */
[----:B-1----:R-:W-:Y:S01]  /*2700*/  FADD R92, R64, 1 ;  /* 0x3f800000405c7421 */ /* 0x002fe20000000000 */
[----:B----4-:R-:W-:Y:S01]  /*2710*/  FMUL R84, R83, R84 ;  /* 0x0000005453547220 */ /* 0x010fe20000400000 */
[----:B------:R-:W-:-:S03]  /*2720*/  FMUL R64, R22, -1.4426950216293334961 ;  /* 0xbfb8aa3b16407820 */ /* 0x000fc60000400000 */
[----:B------:R-:W-:Y:S01]  /*2730*/  FMUL R37, R73, R84 ;  /* 0x0000005449257220 */ /* 0x000fe20000400000 */
[----:B------:R-:W-:Y:S01]  /*2740*/  FMUL R84, R20, -1.4426950216293334961 ;  /* 0xbfb8aa3b14547820 */ /* 0x000fe20000400000 */
[----:B------:R-:W1:Y:S01]  /*2750*/  MUFU.RCP R24, R92 ;  /* 0x0000005c00187308 */ /* 0x000e620000001000 */
[----:B--2---:R-:W-:Y:S01]  /*2760*/  FMUL R74, R23, UR20 ;  /* 0x00000014174a7c20 */ /* 0x004fe20008400000 */
[----:B-----5:R-:W-:Y:S01]  /*2770*/  FMUL R87, R8, R87 ;  /* 0x0000005708577220 */ /* 0x020fe20000400000 */
[----:B------:R-:W-:Y:S02]  /*2780*/  FMUL R73, R19, -1.4426950216293334961 ;  /* 0xbfb8aa3b13497820 */ /* 0x000fe40000400000 */
[----:B------:R-:W-:Y:S01]  /*2790*/  FMUL R67, R74, -1.4426950216293334961 ;  /* 0xbfb8aa3b4a437820 */ /* 0x000fe20000400000 */
[----:B------:R-:W-:Y:S02]  /*27a0*/  FMUL R78, R78, R87 ;  /* 0x000000574e4e7220 */ /* 0x000fe40000400000 */
[----:B------:R1:W-:Y:S01]  /*27b0*/  MUFU.EX2 R23, R86 ;  /* 0x0000005600177308 */ /* 0x0003e20000000800 */
[----:B---3--:R-:W-:-:S07]  /*27c0*/  FADD R89, R89, 1 ;  /* 0x3f80000059597421 */ /* 0x008fce0000000000 */
[----:B------:R-:W2:Y:S08]  /*27d0*/  MUFU.RCP R87, R93 ;  /* 0x0000005d00577308 */ /* 0x000eb00000001000 */
[----:B------:R-:W3:Y:S01]  /*27e0*/  MUFU.EX2 R91, R91 ;  /* 0x0000005b005b7308 */ /* 0x000ee20000000800 */
[----:B-1----:R-:W-:-:S04]  /*27f0*/  FMUL R86, R65, R24 ;  /* 0x0000001841567220 */ /* 0x002fc80000400000 */
[----:B------:R-:W-:Y:S01]  /*2800*/  FMUL R77, R77, R86 ;  /* 0x000000564d4d7220 */ /* 0x000fe20000400000 */
[----:B------:R-:W-:Y:S02]  /*2810*/  FADD R86, R88, 1 ;  /* 0x3f80000058567421 */ /* 0x000fe40000000000 */
[----:B------:R-:W1:Y:S01]  /*2820*/  MUFU.RCP R24, R90 ;  /* 0x0000005a00187308 */ /* 0x000e620000001000 */
[----:B--2---:R-:W-:-:S04]  /*2830*/  FMUL R87, R10, R87 ;  /* 0x000000570a577220 */ /* 0x004fc80000400000 */
[----:B------:R-:W-:-:S03]  /*2840*/  FMUL R80, R80, R87 ;  /* 0x0000005750507220 */ /* 0x000fc60000400000 */
[----:B------:R-:W2:Y:S01]  /*2850*/  MUFU.EX2 R39, R39 ;  /* 0x0000002700277308 */ /* 0x000ea20000000800 */
[----:B---3--:R-:W-:-:S07]  /*2860*/  FADD R91, R91, 1 ;  /* 0x3f8000005b5b7421 */ /* 0x008fce0000000000 */
[----:B------:R-:W3:Y:S01]  /*2870*/  MUFU.EX2 R84, R84 ;  /* 0x0000005400547308 */ /* 0x000ee20000000800 */
[----:B-1----:R-:W-:-:S04]  /*2880*/  FMUL R88, R11, R24 ;  /* 0x000000180b587220 */ /* 0x002fc80000400000 */
[----:B------:R-:W-:-:S03]  /*2890*/  FMUL R79, R79, R88 ;  /* 0x000000584f4f7220 */ /* 0x000fc60000400000 */
[----:B------:R-:W1:Y:S01]  /*28a0*/  MUFU.RCP R24, R86 ;  /* 0x0000005600187308 */ /* 0x000e620000001000 */
[----:B--2---:R-:W-:-:S07]  /*28b0*/  FADD R90, R39, 1 ;  /* 0x3f800000275a7421 */ /* 0x004fce0000000000 */
[----:B------:R-:W2:Y:S01]  /*28c0*/  MUFU.EX2 R43, R43 ;  /* 0x0000002b002b7308 */ /* 0x000ea20000000800 */
[----:B---3--:R-:W-:Y:S01]  /*28d0*/  FADD R39, R84, 1 ;  /* 0x3f80000054277421 */ /* 0x008fe20000000000 */
[----:B------:R-:W-:-:S06]  /*28e0*/  FADD R84, R23, 1 ;  /* 0x3f80000017547421 */ /* 0x000fcc0000000000 */
[----:B------:R-:W3:Y:S01]  /*28f0*/  MUFU.EX2 R12, R12 ;  /* 0x0000000c000c7308 */ /* 0x000ee20000000800 */
[----:B-1----:R-:W-:Y:S01]  /*2900*/  FMUL R24, R13, R24 ;  /* 0x000000180d187220 */ /* 0x002fe20000400000 */
[----:B------:R-:W-:-:S03]  /*2910*/  FMUL R86, R27, -1.4426950216293334961 ;  /* 0xbfb8aa3b1b567820 */ /* 0x000fc60000400000 */
[----:B------:R-:W-:Y:S01]  /*2920*/  FMUL R45, R45, R24 ;  /* 0x000000182d2d7220 */ /* 0x000fe20000400000 */
[----:B------:R-:W-:Y:S02]  /*2930*/  FMUL R24, R28, UR20 ;  /* 0x000000141c187c20 */ /* 0x000fe40008400000 */
[----:B------:R-:W1:Y:S01]  /*2940*/  MUFU.EX2 R67, R67 ;  /* 0x0000004300437308 */ /* 0x000e620000000800 */
[----:B--2---:R-:W-:Y:S01]  /*2950*/  FADD R43, R43, 1 ;  /* 0x3f8000002b2b7421 */ /* 0x004fe20000000000 */
[----:B------:R-:W-:-:S06]  /*2960*/  FMUL R28, R24, -1.4426950216293334961 ;  /* 0xbfb8aa3b181c7820 */ /* 0x000fcc0000400000 */
[----:B------:R-:W2:Y:S01]  /*2970*/  MUFU.EX2 R64, R64 ;  /* 0x0000004000407308 */ /* 0x000ea20000000800 */
[----:B---3--:R-:W-:Y:S01]  /*2980*/  FADD R87, R12, 1 ;  /* 0x3f8000000c577421 */ /* 0x008fe20000000000 */
[----:B------:R-:W-:-:S06]  /*2990*/  FMUL R12, R26, -1.4426950216293334961 ;  /* 0xbfb8aa3b1a0c7820 */ /* 0x000fcc0000400000 */
[----:B------:R-:W3:Y:S01]  /*29a0*/  MUFU.RCP R89, R89 ;  /* 0x0000005900597308 */ /* 0x000ee20000001000 */
[----:B-1----:R-:W-:-:S07]  /*29b0*/  FADD R67, R67, 1 ;  /* 0x3f80000043437421 */ /* 0x002fce0000000000 */
[----:B------:R-:W1:Y:S01]  /*29c0*/  MUFU.EX2 R38, R38 ;  /* 0x0000002600267308 */ /* 0x000e620000000800 */
[----:B--2---:R-:W-:Y:S02]  /*29d0*/  FADD R23, R64, 1 ;  /* 0x3f80000040177421 */ /* 0x004fe40000000000 */
[----:B------:R-:W2:Y:S05]  /*29e0*/  S2R R64, SR_TID.X ;  /* 0x0000000000407919 */ /* 0x000eaa0000002100 */
[----:B------:R-:W4:Y:S01]  /*29f0*/  MUFU.EX2 R73, R73 ;  /* 0x0000004900497308 */ /* 0x000f220000000800 */
[----:B---3--:R-:W-:Y:S01]  /*2a00*/  FMUL R93, R4, R89 ;  /* 0x00000059045d7220 */ /* 0x008fe20000400000 */
[----:B------:R-:W-:-:S03]  /*2a10*/  F2FP.BF16.F32.PACK_AB R4, R13, R4 ;  /* 0x000000040d04723e */ /* 0x000fc600000010ff */
[----:B------:R-:W-:-:S03]  /*2a20*/  FMUL R44, R44, R93 ;  /* 0x0000005d2c2c7220 */ /* 0x000fc60000400000 */
[----:B------:R-:W3:Y:S01]  /*2a30*/  MUFU.EX2 R16, R16 ;  /* 0x0000001000107308 */ /* 0x000ee20000000800 */
[----:B-1----:R-:W-:-:S07]  /*2a40*/  FADD R89, R38, 1 ;  /* 0x3f80000026597421 */ /* 0x002fce0000000000 */
[----:B------:R-:W1:Y:S01]  /*2a50*/  MUFU.RCP R92, R91 ;  /* 0x0000005b005c7308 */ /* 0x000e620000001000 */
[----:B----4-:R-:W-:-:S07]  /*2a60*/  FADD R38, R73, 1 ;  /* 0x3f80000049267421 */ /* 0x010fce0000000000 */
[----:B------:R-:W4:Y:S01]  /*2a70*/  MUFU.RCP R39, R39 ;  /* 0x0000002700277308 */ /* 0x000f220000001000 */
[----:B---3--:R-:W-:Y:S01]  /*2a80*/  FADD R88, R16, 1 ;  /* 0x3f80000010587421 */ /* 0x008fe20000000000 */
[----:B------:R-:W-:Y:S01]  /*2a90*/  FMUL R16, R29, -1.4426950216293334961 ;  /* 0xbfb8aa3b1d107820 */ /* 0x000fe20000400000 */
[----:B--2---:R-:W-:-:S05]  /*2aa0*/  LEA R64, R64, UR7, 0x6 ;  /* 0x0000000740407c11 */ /* 0x004fca000f8e30ff */
[----:B------:R-:W2:Y:S01]  /*2ab0*/  MUFU.RCP R90, R90 ;  /* 0x0000005a005a7308 */ /* 0x000ea20000001000 */
[----:B-1----:R-:W-:-:S04]  /*2ac0*/  FMUL R92, R17, R92 ;  /* 0x0000005c115c7220 */ /* 0x002fc80000400000 */
[----:B------:R-:W-:-:S03]  /*2ad0*/  FMUL R49, R49, R92 ;  /* 0x0000005c31317220 */ /* 0x000fc60000400000 */
[----:B------:R-:W1:Y:S01]  /*2ae0*/  MUFU.RCP R43, R43 ;  /* 0x0000002b002b7308 */ /* 0x000e620000001000 */
[----:B----4-:R-:W-:Y:S01]  /*2af0*/  FMUL R39, R20, R39 ;  /* 0x0000002714277220 */ /* 0x010fe20000400000 */
[----:B------:R-:W-:-:S06]  /*2b00*/  F2FP.BF16.F32.PACK_AB R20, R19, R20 ;  /* 0x000000141314723e */ /* 0x000fcc00000010ff */
[----:B------:R-:W3:Y:S01]  /*2b10*/  MUFU.EX2 R5, R5 ;  /* 0x0000000500057308 */ /* 0x000ee20000000800 */
[----:B--2---:R-:W-:Y:S01]  /*2b20*/  FMUL R73, R7, R90 ;  /* 0x0000005a07497220 */ /* 0x004fe20000400000 */
[----:B------:R-:W-:-:S03]  /*2b30*/  F2FP.BF16.F32.PACK_AB R7, R18, R7 ;  /* 0x000000071207723e */ /* 0x000fc600000010ff */
[----:B------:R-:W-:-:S03]  /*2b40*/  FMUL R50, R50, R73 ;  /* 0x0000004932327220 */ /* 0x000fc60000400000 */
[----:B------:R-:W2:Y:S01]  /*2b50*/  MUFU.EX2 R28, R28 ;  /* 0x0000001c001c7308 */ /* 0x000ea20000000800 */
[----:B-1----:R-:W-:-:S04]  /*2b60*/  FMUL R92, R18, R43 ;  /* 0x0000002b125c7220 */ /* 0x002fc80000400000 */
[----:B------:R-:W-:-:S03]  /*2b70*/  FMUL R51, R51, R92 ;  /* 0x0000005c33337220 */ /* 0x000fc60000400000 */
[----:B------:R-:W1:Y:S01]  /*2b80*/  MUFU.EX2 R12, R12 ;  /* 0x0000000c000c7308 */ /* 0x000e620000000800 */
[----:B---3--:R-:W-:-:S07]  /*2b90*/  FADD R90, R5, 1 ;  /* 0x3f800000055a7421 */ /* 0x008fce0000000000 */
[----:B------:R-:W3:Y:S01]  /*2ba0*/  MUFU.RCP R67, R67 ;  /* 0x0000004300437308 */ /* 0x000ee20000001000 */
[----:B--2---:R-:W-:-:S07]  /*2bb0*/  FADD R43, R28, 1 ;  /* 0x3f8000001c2b7421 */ /* 0x004fce0000000000 */
[----:B------:R-:W2:Y:S01]  /*2bc0*/  MUFU.RCP R38, R38 ;  /* 0x0000002600267308 */ /* 0x000ea20000001000 */
[----:B-1----:R-:W-:Y:S01]  /*2bd0*/  FADD R5, R12, 1 ;  /* 0x3f8000000c057421 */ /* 0x002fe20000000000 */
[----:B------:R-:W-:-:S06]  /*2be0*/  FMUL R12, R52, R39 ;  /* 0x00000027340c7220 */ /* 0x000fcc0000400000 */
[----:B------:R-:W1:Y:S01]  /*2bf0*/  MUFU.EX2 R86, R86 ;  /* 0x0000005600567308 */ /* 0x000e620000000800 */
[----:B---3--:R-:W-:-:S04]  /*2c00*/  FMUL R28, R74, R67 ;  /* 0x000000434a1c7220 */ /* 0x008fc80000400000 */
[----:B------:R-:W-:-:S03]  /*2c10*/  FMUL R55, R55, R28 ;  /* 0x0000001c37377220 */ /* 0x000fc60000400000 */
[----:B------:R-:W3:Y:S01]  /*2c20*/  MUFU.EX2 R16, R16 ;  /* 0x0000001000107308 */ /* 0x000ee20000000800 */
[----:B--2---:R-:W-:-:S04]  /*2c30*/  FMUL R52, R19, R38 ;  /* 0x0000002613347220 */ /* 0x004fc80000400000 */
[----:B------:R-:W-:-:S03]  /*2c40*/  FMUL R53, R53, R52 ;  /* 0x0000003435357220 */ /* 0x000fc60000400000 */
[----:B------:R-:W2:Y:S01]  /*2c50*/  MUFU.RCP R84, R84 ;  /* 0x0000005400547308 */ /* 0x000ea20000001000 */
[----:B-1----:R-:W-:Y:S01]  /*2c60*/  FADD R38, R86, 1 ;  /* 0x3f80000056267421 */ /* 0x002fe20000000000 */
[----:B------:R-:W-:-:S06]  /*2c70*/  F2FP.BF16.F32.PACK_AB R12, R53, R12 ;  /* 0x0000000c350c723e */ /* 0x000fcc00000010ff */
[----:B------:R-:W1:Y:S01]  /*2c80*/  MUFU.RCP R87, R87 ;  /* 0x0000005700577308 */ /* 0x000e620000001000 */
[----:B---3--:R-:W-:Y:S01]  /*2c90*/  FADD R28, R16, 1 ;  /* 0x3f800000101c7421 */ /* 0x008fe20000000000 */
[----:B------:R-:W-:Y:S01]  /*2ca0*/  FMUL R16, R32, UR20 ;  /* 0x0000001420107c20 */ /* 0x000fe20008400000 */
[----:B------:R-:W-:-:S04]  /*2cb0*/  IADD3 R32, PT, PT, R64, 0x400, RZ ;  /* 0x0000040040207810 */ /* 0x000fc80007ffe0ff */
[----:B------:R-:W-:Y:S01]  /*2cc0*/  SHF.R.U32.HI R67, RZ, 0x3, R32 ;  /* 0x00000003ff437819 */ /* 0x000fe20000011620 */
[----:B------:R-:W3:Y:S01]  /*2cd0*/  MUFU.RCP R88, R88 ;  /* 0x0000005800587308 */ /* 0x000ee20000001000 */
[----:B--2---:R-:W-:Y:S01]  /*2ce0*/  FMUL R39, R21, R84 ;  /* 0x0000005415277220 */ /* 0x004fe20000400000 */
[----:B------:R-:W-:Y:S02]  /*2cf0*/  F2FP.BF16.F32.PACK_AB R21, R74, R21 ;  /* 0x000000154a15723e */ /* 0x000fe400000010ff */
[----:B------:R-:W-:Y:S01]  /*2d00*/  LOP3.LUT R32, R32, 0x30, R67, 0x78, !PT ;  /* 0x0000003020207812 */ /* 0x000fe200078e7843 */
[----:B------:R-:W-:Y:S01]  /*2d10*/  FMUL R54, R54, R39 ;  /* 0x0000002736367220 */ /* 0x000fe20000400000 */
[----:B------:R-:W-:Y:S02]  /*2d20*/  FMUL R39, R33, UR20 ;  /* 0x0000001421277c20 */ /* 0x000fe40008400000 */
[----:B------:R-:W2:Y:S01]  /*2d30*/  MUFU.RCP R23, R23 ;  /* 0x0000001700177308 */ /* 0x000ea20000001000 */
[----:B-1----:R-:W-:Y:S01]  /*2d40*/  FMUL R87, R14, R87 ;  /* 0x000000570e577220 */ /* 0x002fe20000400000 */
[----:B------:R-:W-:Y:S01]  /*2d50*/  FMUL R33, R39, -1.4426950216293334961 ;  /* 0xbfb8aa3b27217820 */ /* 0x000fe20000400000 */
[----:B------:R-:W-:-:S02]  /*2d60*/  F2FP.BF16.F32.PACK_AB R13, R55, R54 ;  /* 0x00000036370d723e */ /* 0x000fc400000010ff */
[----:B------:R-:W-:Y:S01]  /*2d70*/  FMUL R46, R46, R87 ;  /* 0x000000572e2e7220 */ /* 0x000fe20000400000 */
[----:B------:R-:W-:Y:S02]  /*2d80*/  FMUL R87, R30, -1.4426950216293334961 ;  /* 0xbfb8aa3b1e577820 */ /* 0x000fe40000400000 */
[----:B------:R-:W1:Y:S01]  /*2d90*/  MUFU.RCP R5, R5 ;  /* 0x0000000500057308 */ /* 0x000e620000001000 */
[----:B---3--:R-:W-:-:S04]  /*2da0*/  FMUL R88, R15, R88 ;  /* 0x000000580f587220 */ /* 0x008fc80000400000 */
[----:B------:R-:W-:Y:S01]  /*2db0*/  FMUL R47, R47, R88 ;  /* 0x000000582f2f7220 */ /* 0x000fe20000400000 */
[----:B------:R-:W-:Y:S02]  /*2dc0*/  FMUL R88, R31, -1.4426950216293334961 ;  /* 0xbfb8aa3b1f587820 */ /* 0x000fe40000400000 */
[----:B------:R-:W3:Y:S01]  /*2dd0*/  MUFU.RCP R38, R38 ;  /* 0x0000002600267308 */ /* 0x000ee20000001000 */
[----:B--2---:R-:W-:Y:S01]  /*2de0*/  FMUL R23, R22, R23 ;  /* 0x0000001716177220 */ /* 0x004fe20000400000 */
[----:B------:R-:W-:-:S03]  /*2df0*/  F2FP.BF16.F32.PACK_AB R22, R25, R22 ;  /* 0x000000161916723e */ /* 0x000fc600000010ff */
[----:B------:R-:W-:Y:S01]  /*2e00*/  FMUL R56, R56, R23 ;  /* 0x0000001738387220 */ /* 0x000fe20000400000 */
[----:B------:R-:W-:Y:S02]  /*2e10*/  FMUL R23, R16, -1.4426950216293334961 ;  /* 0xbfb8aa3b10177820 */ /* 0x000fe40000400000 */
[----:B------:R-:W2:Y:S01]  /*2e20*/  MUFU.RCP R28, R28 ;  /* 0x0000001c001c7308 */ /* 0x000ea20000001000 */
[----:B-1----:R-:W-:-:S04]  /*2e30*/  FMUL R67, R26, R5 ;  /* 0x000000051a437220 */ /* 0x002fc80000400000 */
[----:B------:R-:W-:-:S03]  /*2e40*/  FMUL R58, R58, R67 ;  /* 0x000000433a3a7220 */ /* 0x000fc60000400000 */
[----:B------:R1:W-:Y:S01]  /*2e50*/  MUFU.EX2 R5, R33 ;  /* 0x0000002100057308 */ /* 0x0003e20000000800 */
[----:B---3--:R-:W-:Y:S01]  /*2e60*/  FMUL R52, R27, R38 ;  /* 0x000000261b347220 */ /* 0x008fe20000400000 */
[----:B------:R-:W-:-:S03]  /*2e70*/  FMUL R38, R34, UR20 ;  /* 0x0000001422267c20 */ /* 0x000fc60008400000 */
[----:B------:R-:W-:Y:S01]  /*2e80*/  FMUL R59, R59, R52 ;  /* 0x000000343b3b7220 */ /* 0x000fe20000400000 */
[----:B------:R-:W-:Y:S02]  /*2e90*/  FMUL R52, R38, -1.4426950216293334961 ;  /* 0xbfb8aa3b26347820 */ /* 0x000fe40000400000 */
[----:B------:R-:W3:Y:S01]  /*2ea0*/  MUFU.EX2 R87, R87 ;  /* 0x0000005700577308 */ /* 0x000ee20000000800 */
[----:B--2---:R-:W-:Y:S01]  /*2eb0*/  FMUL R34, R29, R28 ;  /* 0x0000001c1d227220 */ /* 0x004fe20000400000 */
[----:B------:R-:W-:-:S03]  /*2ec0*/  IADD3 R28, PT, PT, R64, 0x410, RZ ;  /* 0x00000410401c7810 */ /* 0x000fc60007ffe0ff */
[----:B------:R-:W-:Y:S01]  /*2ed0*/  FMUL R61, R61, R34 ;  /* 0x000000223d3d7220 */ /* 0x000fe20000400000 */
[----:B------:R-:W-:Y:S02]  /*2ee0*/  SHF.R.U32.HI R67, RZ, 0x3, R28 ;  /* 0x00000003ff437819 */ /* 0x000fe4000001161c */
[----:B------:R-:W2:Y:S01]  /*2ef0*/  MUFU.EX2 R88, R88 ;  /* 0x0000005800587308 */ /* 0x000ea20000000800 */
[C---:B-1----:R-:W-:Y:S02]  /*2f00*/  IADD3 R33, PT, PT, R64.reuse, 0x420, RZ ;  /* 0x0000042040217810 */ /* 0x042fe40007ffe0ff */
[----:B------:R-:W-:Y:S02]  /*2f10*/  IADD3 R64, PT, PT, R64, 0x430, RZ ;  /* 0x0000043040407810 */ /* 0x000fe40007ffe0ff */
[----:B------:R-:W-:Y:S02]  /*2f20*/  SHF.R.U32.HI R84, RZ, 0x3, R33 ;  /* 0x00000003ff547819 */ /* 0x000fe40000011621 */
[----:B------:R-:W-:Y:S01]  /*2f30*/  LOP3.LUT R28, R28, 0x30, R67, 0x78, !PT ;  /* 0x000000301c1c7812 */ /* 0x000fe200078e7843 */
[----:B------:R-:W1:Y:S01]  /*2f40*/  MUFU.EX2 R23, R23 ;  /* 0x0000001700177308 */ /* 0x000e620000000800 */
[----:B------:R-:W-:Y:S01]  /*2f50*/  LOP3.LUT R84, R33, 0x30, R84, 0x78, !PT ;  /* 0x0000003021547812 */ /* 0x000fe200078e7854 */
[----:B---3--:R-:W-:Y:S01]  /*2f60*/  FADD R67, R87, 1 ;  /* 0x3f80000057437421 */ /* 0x008fe20000000000 */
[----:B------:R-:W-:-:S02]  /*2f70*/  SHF.R.U32.HI R33, RZ, 0x3, R64 ;  /* 0x00000003ff217819 */ /* 0x000fc40000011640 */
[C---:B------:R-:W-:Y:S02]  /*2f80*/  LEA R34, R81.reuse, R32, 0xd ;  /* 0x0000002051227211 */ /* 0x040fe400078e68ff */
[----:B------:R-:W-:Y:S01]  /*2f90*/  LOP3.LUT R86, R64, 0x30, R33, 0x78, !PT ;  /* 0x0000003040567812 */ /* 0x000fe200078e7821 */
[----:B------:R-:W3:Y:S01]  /*2fa0*/  MUFU.EX2 R52, R52 ;  /* 0x0000003400347308 */ /* 0x000ee20000000800 */
[C---:B------:R-:W-:Y:S01]  /*2fb0*/  LEA R33, R81.reuse, R28, 0xd ;  /* 0x0000001c51217211 */ /* 0x040fe200078e68ff */
[----:B--2---:R-:W-:Y:S01]  /*2fc0*/  FADD R64, R88, 1 ;  /* 0x3f80000058407421 */ /* 0x004fe20000000000 */
[C---:B------:R-:W-:Y:S02]  /*2fd0*/  LEA R32, R81.reuse, R84, 0xd ;  /* 0x0000005451207211 */ /* 0x040fe400078e68ff */
[C---:B------:R-:W-:Y:S02]  /*2fe0*/  LEA R28, R81.reuse, R86, 0xd ;  /* 0x00000056511c7211 */ /* 0x040fe400078e68ff */
[----:B------:R-:W-:Y:S01]  /*2ff0*/  LEA R81, R81, R69, 0xe ;  /* 0x0000004551517211 */ /* 0x000fe200078e70ff */
[----:B------:R-:W2:Y:S01]  /*3000*/  MUFU.RCP R43, R43 ;  /* 0x0000002b002b7308 */ /* 0x000ea20000001000 */
[----:B------:R-:W-:Y:S01]  /*3010*/  F2FP.BF16.F32.PACK_AB R87, R11, R10 ;  /* 0x0000000a0b57723e */ /* 0x000fe200000010ff */
[----:B-1----:R-:W-:Y:S01]  /*3020*/  FADD R23, R23, 1 ;  /* 0x3f80000017177421 */ /* 0x002fe20000000000 */
[----:B------:R-:W-:-:S02]  /*3030*/  IADD3 R11, PT, PT, R81, 0x40, RZ ;  /* 0x00000040510b7810 */ /* 0x000fc40007ffe0ff */
[----:B------:R-:W-:Y:S02]  /*3040*/  F2FP.BF16.F32.PACK_AB R86, R65, R8 ;  /* 0x000000084156723e */ /* 0x000fe400000010ff */
[----:B------:R-:W-:Y:S01]  /*3050*/  SHF.R.U32.HI R10, RZ, 0x3, R11 ;  /* 0x00000003ff0a7819 */ /* 0x000fe2000001160b */
[----:B------:R-:W1:Y:S01]  /*3060*/  MUFU.RCP R89, R89 ;  /* 0x0000005900597308 */ /* 0x000e620000001000 */
[----:B---3--:R-:W-:Y:S01]  /*3070*/  FADD R65, R52, 1 ;  /* 0x3f80000034417421 */ /* 0x008fe20000000000 */
[----:B------:R-:W-:Y:S01]  /*3080*/  FADD R52, R5, 1 ;  /* 0x3f80000005347421 */ /* 0x000fe20000000000 */
[----:B------:R-:W-:Y:S02]  /*3090*/  LOP3.LUT R11, R11, 0x70, R10, 0x78, !PT ;  /* 0x000000700b0b7812 */ /* 0x000fe400078e780a */
[C---:B------:R-:W-:Y:S02]  /*30a0*/  IADD3 R10, PT, PT, R81.reuse, 0x60, RZ ;  /* 0x00000060510a7810 */ /* 0x040fe40007ffe0ff */
[C---:B------:R-:W-:Y:S01]  /*30b0*/  IADD3 R42, PT, PT, R81.reuse, 0x70, RZ ;  /* 0x00000070512a7810 */ /* 0x040fe20007ffe0ff */
[----:B------:R-:W3:Y:S01]  /*30c0*/  MUFU.RCP R64, R64 ;  /* 0x0000004000407308 */ /* 0x000ee20000001000 */
[----:B------:R-:W-:Y:S01]  /*30d0*/  SHF.R.U32.HI R5, RZ, 0x3, R10 ;  /* 0x00000003ff057819 */ /* 0x000fe2000001160a */
[----:B--2---:R-:W-:Y:S01]  /*30e0*/  FMUL R43, R24, R43 ;  /* 0x0000002b182b7220 */ /* 0x004fe20000400000 */
[----:B------:R-:W-:-:S02]  /*30f0*/  IADD3 R8, PT, PT, R81, 0x50, RZ ;  /* 0x0000005051087810 */ /* 0x000fc40007ffe0ff */
[----:B------:R-:W-:Y:S01]  /*3100*/  LOP3.LUT R10, R10, 0x70, R5, 0x78, !PT ;  /* 0x000000700a0a7812 */ /* 0x000fe200078e7805 */
[----:B------:R-:W-:Y:S01]  /*3110*/  FMUL R60, R60, R43 ;  /* 0x0000002b3c3c7220 */ /* 0x000fe20000400000 */
[----:B------:R-:W-:Y:S01]  /*3120*/  SHF.R.U32.HI R5, RZ, 0x3, R42 ;  /* 0x00000003ff057819 */ /* 0x000fe2000001162a */
[----:B------:R-:W2:Y:S01]  /*3130*/  MUFU.RCP R23, R23 ;  /* 0x0000001700177308 */ /* 0x000ea20000001000 */
[----:B------:R-:W-:Y:S01]  /*3140*/  SHF.R.U32.HI R73, RZ, 0x3, R8 ;  /* 0x00000003ff497819 */ /* 0x000fe20000011608 */
[----:B-1----:R-:W-:Y:S01]  /*3150*/  FMUL R89, R6, R89 ;  /* 0x0000005906597220 */ /* 0x002fe20000400000 */
[----:B------:R-:W-:Y:S01]  /*3160*/  FMUL R43, R35, -1.4426950216293334961 ;  /* 0xbfb8aa3b232b7820 */ /* 0x000fe20000400000 */
[----:B------:R-:W-:Y:S02]  /*3170*/  LOP3.LUT R42, R42, 0x70, R5, 0x78, !PT ;  /* 0x000000702a2a7812 */ /* 0x000fe400078e7805 */
[----:B------:R-:W-:Y:S01]  /*3180*/  F2FP.BF16.F32.PACK_AB R84, R83, R82 ;  /* 0x000000525354723e */ /* 0x000fe200000010ff */
[----:B------:R-:W-:Y:S01]  /*3190*/  FMUL R48, R48, R89 ;  /* 0x0000005930307220 */ /* 0x000fe20000400000 */
[----:B------:R-:W1:Y:S01]  /*31a0*/  MUFU.RCP R90, R90 ;  /* 0x0000005a005a7308 */ /* 0x000e620000001000 */
[----:B---3--:R-:W-:Y:S01]  /*31b0*/  FMUL R88, R31, R64 ;  /* 0x000000401f587220 */ /* 0x008fe20000400000 */
[----:B------:R-:W-:Y:S01]  /*31c0*/  LOP3.LUT R8, R8, 0x70, R73, 0x78, !PT ;  /* 0x0000007008087812 */ /* 0x000fe200078e7849 */
[----:B------:R3:W-:Y:S01]  /*31d0*/  STS.128 [R11], R84 ;  /* 0x000000540b007388 */ /* 0x0007e20000000c00 */
[----:B------:R-:W-:Y:S01]  /*31e0*/  F2FP.BF16.F32.PACK_AB R6, R17, R6 ;  /* 0x000000061106723e */ /* 0x000fe200000010ff */
[----:B------:R-:W-:Y:S01]  /*31f0*/  FMUL R63, R63, R88 ;  /* 0x000000583f3f7220 */ /* 0x000fe20000400000 */
[----:B------:R-:W-:-:S02]  /*3200*/  F2FP.BF16.F32.PACK_AB R5, R15, R14 ;  /* 0x0000000e0f05723e */ /* 0x000fc400000010ff */
[----:B------:R-:W-:Y:S01]  /*3210*/  F2FP.BF16.F32.PACK_AB R24, R29, R24 ;  /* 0x000000181d18723e */ /* 0x000fe200000010ff */
[----:B--2---:R-:W-:Y:S01]  /*3220*/  FMUL R64, R16, R23 ;  /* 0x0000001710407220 */ /* 0x004fe20000400000 */
[----:B------:R-:W-:Y:S01]  /*3230*/  F2FP.BF16.F32.PACK_AB R23, R27, R26 ;  /* 0x0000001a1b17723e */ /* 0x000fe200000010ff */
[----:B------:R-:W2:Y:S01]  /*3240*/  MUFU.EX2 R43, R43 ;  /* 0x0000002b002b7308 */ /* 0x000ea20000000800 */
[----:B------:R-:W-:Y:S01]  /*3250*/  F2FP.BF16.F32.PACK_AB R27, R35, R38 ;  /* 0x00000026231b723e */ /* 0x000fe200000010ff */
[----:B------:R-:W-:Y:S01]  /*3260*/  STS.128 [R8], R4 ;  /* 0x0000000408007388 */ /* 0x000fe20000000c00 */
[----:B------:R-:W-:Y:S01]  /*3270*/  F2FP.BF16.F32.PACK_AB R26, R39, R16 ;  /* 0x00000010271a723e */ /* 0x000fe200000010ff */
[----:B------:R-:W-:Y:S01]  /*3280*/  FMUL R9, R9, R64 ;  /* 0x0000004009097220 */ /* 0x000fe20000400000 */
[----:B------:R-:W-:Y:S01]  /*3290*/  F2FP.BF16.F32.PACK_AB R16, R61, R60 ;  /* 0x0000003c3d10723e */ /* 0x000fe200000010ff */
[----:B-1----:R-:W-:Y:S01]  /*32a0*/  FMUL R90, R25, R90 ;  /* 0x0000005a195a7220 */ /* 0x002fe20000400000 */
[----:B------:R-:W-:Y:S01]  /*32b0*/  F2FP.BF16.F32.PACK_AB R25, R31, R30 ;  /* 0x0000001e1f19723e */ /* 0x000fe200000010ff */
[----:B------:R1:W-:Y:S01]  /*32c0*/  STS.128 [R10], R20 ;  /* 0x000000140a007388 */ /* 0x0003e20000000c00 */
[----:B------:R-:W3:Y:S01]  /*32d0*/  MUFU.RCP R52, R52 ;  /* 0x0000003400347308 */ /* 0x000ee20000001000 */
[----:B------:R-:W-:Y:S01]  /*32e0*/  FMUL R57, R57, R90 ;  /* 0x0000005a39397220 */ /* 0x000fe20000400000 */
[----:B------:R-:W-:Y:S01]  /*32f0*/  F2FP.BF16.F32.PACK_AB R15, R59, R58 ;  /* 0x0000003a3b0f723e */ /* 0x000fe200000010ff */
[----:B------:R4:W-:Y:S03]  /*3300*/  STS.128 [R42], R24 ;  /* 0x000000182a007388 */ /* 0x0009e60000000c00 */
[----:B------:R-:W-:Y:S01]  /*3310*/  F2FP.BF16.F32.PACK_AB R14, R57, R56 ;  /* 0x00000038390e723e */ /* 0x000fe200000010ff */
[----:B------:R5:W-:Y:S06]  /*3320*/  MEMBAR.ALL.CTA ;  /* 0x0000000000007992 */ /* 0x000bec0000008000 */
[----:B-----5:R-:W5:Y:S01]  /*3330*/  FENCE.VIEW.ASYNC.S ;  /* 0x00000000000073c6 */ /* 0x020f620000000000 */
[----:B--2---:R-:W-:Y:S01]  /*3340*/  FADD R43, R43, 1 ;  /* 0x3f8000002b2b7421 */ /* 0x004fe20000000000 */
[----:B------:R-:W2:Y:S08]  /*3350*/  MUFU.RCP R67, R67 ;  /* 0x0000004300437308 */ /* 0x000eb00000001000 */
[----:B------:R-:W4:Y:S01]  /*3360*/  MUFU.RCP R65, R65 ;  /* 0x0000004100417308 */ /* 0x000f220000001000 */
[----:B---3--:R-:W-:-:S04]  /*3370*/  FMUL R11, R39, R52 ;  /* 0x00000034270b7220 */ /* 0x008fc80000400000 */
[----:B------:R-:W-:Y:S01]  /*3380*/  FMUL R18, R40, R11 ;  /* 0x0000000b28127220 */ /* 0x000fe20000400000 */
[----:B------:R-:W-:Y:S02]  /*3390*/  F2FP.BF16.F32.PACK_AB R11, R51, R50 ;  /* 0x00000032330b723e */ /* 0x000fe400000010ff */
[----:B------:R-:W3:Y:S01]  /*33a0*/  MUFU.RCP R82, R43 ;  /* 0x0000002b00527308 */ /* 0x000ee20000001000 */
[----:B--2---:R-:W-:Y:S01]  /*33b0*/  FMUL R67, R30, R67 ;  /* 0x000000431e437220 */ /* 0x004fe20000400000 */
[----:B------:R-:W-:Y:S02]  /*33c0*/  F2FP.BF16.F32.PACK_AB R18, R18, R9 ;  /* 0x000000091212723e */ /* 0x000fe400000010ff */
[----:B------:R-:W-:Y:S01]  /*33d0*/  F2FP.BF16.F32.PACK_AB R9, R47, R46 ;  /* 0x0000002e2f09723e */ /* 0x000fe200000010ff */
[----:B------:R-:W-:Y:S01]  /*33e0*/  FMUL R62, R62, R67 ;  /* 0x000000433e3e7220 */ /* 0x000fe20000400000 */
[----:B-1----:R-:W-:Y:S02]  /*33f0*/  F2FP.BF16.F32.PACK_AB R10, R49, R48 ;  /* 0x00000030310a723e */ /* 0x002fe400000010ff */
[----:B------:R-:W-:Y:S01]  /*3400*/  F2FP.BF16.F32.PACK_AB R8, R45, R44 ;  /* 0x0000002c2d08723e */ /* 0x000fe200000010ff */
[----:B----4-:R-:W-:Y:S01]  /*3410*/  FMUL R65, R38, R65 ;  /* 0x0000004126417220 */ /* 0x010fe20000400000 */
[----:B------:R-:W-:-:S02]  /*3420*/  F2FP.BF16.F32.PACK_AB R17, R63, R62 ;  /* 0x0000003e3f11723e */ /* 0x000fc400000010ff */
[----:B------:R-:W-:Y:S01]  /*3430*/  F2FP.BF16.F32.PACK_AB R7, R79, R80 ;  /* 0x000000504f07723e */ /* 0x000fe200000010ff */
[----:B------:R-:W-:Y:S01]  /*3440*/  FMUL R66, R66, R65 ;  /* 0x0000004142427220 */ /* 0x000fe20000400000 */
[----:B------:R-:W-:Y:S02]  /*3450*/  F2FP.BF16.F32.PACK_AB R6, R77, R78 ;  /* 0x0000004e4d06723e */ /* 0x000fe400000010ff */
[----:B------:R-:W-:Y:S01]  /*3460*/  F2FP.BF16.F32.PACK_AB R5, R75, R76 ;  /* 0x0000004c4b05723e */ /* 0x000fe200000010ff */
[----:B---3--:R-:W-:Y:S01]  /*3470*/  FMUL R82, R35, R82 ;  /* 0x0000005223527220 */ /* 0x008fe20000400000 */
[----:B------:R-:W-:-:S03]  /*3480*/  F2FP.BF16.F32.PACK_AB R4, R37, R36 ;  /* 0x000000242504723e */ /* 0x000fc600000010ff */
[----:B------:R-:W-:-:S05]  /*3490*/  FMUL R19, R41, R82 ;  /* 0x0000005229137220 */ /* 0x000fca0000400000 */
[----:B------:R-:W-:Y:S01]  /*34a0*/  F2FP.BF16.F32.PACK_AB R19, R19, R66 ;  /* 0x000000421313723e */ /* 0x000fe200000010ff */
[----:B-----5:R-:W-:Y:S06]  /*34b0*/  BAR.SYNC.DEFER_BLOCKING 0x1, 0x80 ;  /* 0x0042000000007b1d */ /* 0x020fec0000010000 */
[----:B------:R-:W-:Y:S05]  /*34c0*/  BRA.U !UP4, `(.L_x_24) ;  /* 0x000000010c0c7547 */ /* 0x000fea000b800000 */
[----:B------:R1:W-:Y:S01]  /*34d0*/  UTMASTG.2D [UR8], [UR30], desc[URZ] ;  /* 0x0000ff081e0073b5 */ /* 0x0003e20008009000 */
[----:B------:R0:W-:Y:S01]  /*34e0*/  UTMACMDFLUSH ;  /* 0x00000000000079b7 */ /* 0x0001e20000000000 */
[----:B-1----:R-:W-:-:S04]  /*34f0*/  DEPBAR.LE SB0, 0x3 ;  /* 0x000080c00000791a */ /* 0x002fc80000000000 */
.L_x_24:
[----:B------:R-:W-:Y:S06]  /*3500*/  BAR.SYNC.DEFER_BLOCKING 0x1, 0x80 ;  /* 0x0042000000007b1d */ /* 0x000fec0000010000 */
[----:B------:R1:W-:Y:S04]  /*3510*/  STS.128 [R34], R4 ;  /* 0x0000000422007388 */ /* 0x0003e80000000c00 */
[----:B------:R1:W-:Y:S04]  /*3520*/  STS.128 [R33], R8 ;  /* 0x0000000821007388 */ /* 0x0003e80000000c00 */
[----:B------:R1:W-:Y:S04]  /*3530*/  STS.128 [R32], R12 ;  /* 0x0000000c20007388 */ /* 0x0003e80000000c00 */
[----:B------:R1:W-:Y:S01]  /*3540*/  STS.128 [R28], R16 ;  /* 0x000000101c007388 */ /* 0x0003e20000000c00 */
[----:B------:R2:W-:Y:S06]  /*3550*/  MEMBAR.ALL.CTA ;  /* 0x0000000000007992 */ /* 0x0005ec0000008000 */
[----:B--2---:R-:W2:Y:S02]  /*3560*/  FENCE.VIEW.ASYNC.S ;  /* 0x00000000000073c6 */ /* 0x004ea40000000000 */
[----:B--2---:R-:W-:Y:S06]  /*3570*/  BAR.SYNC.DEFER_BLOCKING 0x1, 0x80 ;  /* 0x0042000000007b1d */ /* 0x004fec0000010000 */
[----:B------:R-:W-:Y:S05]  /*3580*/  BRA.U !UP4, `(.L_x_25) ;  /* 0x000000010c1c7547 */ /* 0x000fea000b800000 */
[----:B------:R-:W-:Y:S01]  /*3590*/  USHF.L.U32 UR4, UR4, 0xc, URZ ;  /* 0x0000000c04047899 */ /* 0x000fe200080006ff */
[----:B------:R-:W-:-:S03]  /*35a0*/  UMOV UR6, UR10 ;  /* 0x0000000a00067c82 */ /* 0x000fc60008000000 */
[----:B------:R-:W-:-:S04]  /*35b0*/  UIADD3 UR4, UPT, UPT, UR7, UR4, UR4 ;  /* 0x0000000407047290 */ /* 0x000fc8000fffe004 */
[----:B------:R-:W-:-:S09]  /*35c0*/  UIADD3 UR4, UPT, UPT, UR4, 0x400, URZ ;  /* 0x0000040004047890 */ /* 0x000fd2000fffe0ff */
[----:B------:R2:W-:Y:S01]  /*35d0*/  UTMASTG.2D [UR4], [UR28], desc[URZ] ;  /* 0x0000ff041c0073b5 */ /* 0x0005e20008009000 */
[----:B------:R0:W-:Y:S01]  /*35e0*/  UTMACMDFLUSH ;  /* 0x00000000000079b7 */ /* 0x0001e20000000000 */
[----:B--2---:R-:W-:-:S04]  /*35f0*/  DEPBAR.LE SB0, 0x3 ;  /* 0x000080c00000791a */ /* 0x004fc80000000000 */
.L_x_25:
[----:B------:R-:W-:Y:S01]  /*3600*/  BAR.SYNC.DEFER_BLOCKING 0x1, 0x80 ;  /* 0x0042000000007b1d */ /* 0x000fe20000010000 */
[----:B------:R-:W-:Y:S01]  /*3610*/  UISETP.GE.U32.AND UP0, UPT, UR26, 0x6, UPT ;  /* 0x000000061a00788c */ /* 0x000fe2000bf06070 */
[----:B------:R-:W-:Y:S01]  /*3620*/  IADD3 R70, PT, PT, R70, 0x40, RZ ;  /* 0x0000004046467810 */ /* 0x000fe20007ffe0ff */
[----:B------:R-:W-:Y:S02]  /*3630*/  UIADD3 UR4, UPT, UPT, UR26, 0x2, URZ ;  /* 0x000000021a047890 */ /* 0x000fe4000fffe0ff */
[----:B------:R-:W-:Y:S02]  /*3640*/  UIADD3 UR27, UPT, UPT, UR27, 0x1, URZ ;  /* 0x000000011b1b7890 */ /* 0x000fe4000fffe0ff */
[----:B------:R-:W-:Y:S02]  /*3650*/  UIADD3 UR5, UPT, UPT, UR5, 0x20, URZ ;  /* 0x0000002005057890 */ /* 0x000fe4000fffe0ff */
[----:B------:R-:W-:Y:S02]  /*3660*/  UIADD3 UR9, UPT, UPT, UR9, 0x40, URZ ;  /* 0x0000004009097890 */ /* 0x000fe4000fffe0ff */
[----:B------:R-:W-:Y:S01]  /*3670*/  UIADD3 UR8, UPT, UPT, UR8, 0x4000, URZ ;  /* 0x0000400008087890 */ /* 0x000fe2000fffe0ff */
[----:B------:R-:W-:Y:S01]  /*3680*/  UMOV UR26, UR4 ;  /* 0x00000004001a7c82 */ /* 0x000fe20008000000 */
[----:B------:R-:W-:Y:S10]  /*3690*/  BRA.U !UP0, `(.L_x_26) ;  /* 0xffffffe508ec7547 */ /* 0x000ff4000b83ffff */
[----:B------:R-:W-:Y:S01]  /*36a0*/  NOP ;  /* 0x0000000000007918 */ /* 0x000fe20000000000 */
[----:B------:R-:W2:Y:S01]  /*36b0*/  LDCU UR9, c[0x0][0x370] ;  /* 0x00006e00ff0977ac */ /* 0x000ea20008000800 */
[----:B------:R-:W-:Y:S01]  /*36c0*/  LOP3.LUT R71, R71, 0x1, RZ, 0x3c, !PT ;  /* 0x0000000147477812 */ /* 0x000fe200078e3cff */
[----:B------:R-:W2:Y:S01]  /*36d0*/  LDCU UR8, c[0x0][0x374] ;  /* 0x00006e80ff0877ac */ /* 0x000ea20008000800 */
[----:B------:R-:W3:Y:S01]  /*36e0*/  LDCU UR6, c[0x0][0x378] ;  /* 0x00006f00ff0677ac */ /* 0x000ee20008000800 */
[----:B------:R-:W4:Y:S01]  /*36f0*/  LDCU.64 UR4, c[0x0][0x6c0] ;  /* 0x0000d800ff0477ac */ /* 0x000f220008000a00 */
[----:B------:R-:W-:Y:S01]  /*3700*/  ELECT P0, URZ, PT ;  /* 0x0000000000ff782f */ /* 0x000fe20003800000 */
[----:B------:R-:W-:Y:S02]  /*3710*/  UIADD3 UR17, UPT, UPT, UR17, 0x1, URZ ;  /* 0x0000000111117890 */ /* 0x000fe4000fffe0ff */
[----:B--2---:R-:W-:-:S04]  /*3720*/  UIMAD UR8, UR9, UR8, URZ ;  /* 0x00000008090872a4 */ /* 0x004fc8000f8e02ff */
[----:B---3--:R-:W-:-:S06]  /*3730*/  UIMAD UR18, UR8, UR6, UR18 ;  /* 0x00000006081272a4 */ /* 0x008fcc000f8e0212 */
[----:B------:R-:W-:Y:S01]  /*3740*/  @P0 IMAD.MOV.U32 R0, RZ, RZ, 0x1 ;  /* 0x00000001ff000424 */ /* 0x000fe200078e00ff */
[----:B----4-:R-:W-:Y:S01]  /*3750*/  UIMAD.WIDE.U32 UR8, UR18, UR5, URZ ;  /* 0x00000005120872a5 */ /* 0x010fe2000f8e00ff */
[----:B------:R-:W2:Y:S02]  /*3760*/  LDCU UR5, c[0x0][0x6d0] ;  /* 0x0000da00ff0577ac */ /* 0x000ea40008000800 */
[----:B------:R5:W-:Y:S01]  /*3770*/  @P0 SYNCS.ARRIVE.TRANS64.ART0 RZ, [UR7+0x28], R0 ;  /* 0x00002800ffff09a7 */ /* 0x000be20008500007 */
[----:B------:R-:W-:Y:S02]  /*3780*/  UIADD3 UR6, UPT, UPT, UR18, -UR9, URZ ;  /* 0x8000000912067290 */ /* 0x000fe4000fffe0ff */
[----:B------:R-:W-:Y:S02]  /*3790*/  UISETP.GE.AND UP0, UPT, UR18, 0x200, UPT ;  /* 0x000002001200788c */ /* 0x000fe4000bf06270 */
[----:B------:R-:W-:-:S04]  /*37a0*/  USHF.R.U32.HI UR6, URZ, UR23, UR6 ;  /* 0x00000017ff067299 */ /* 0x000fc80008011606 */
[----:B------:R-:W-:-:S04]  /*37b0*/  UIADD3 UR6, UPT, UPT, UR9, UR6, URZ ;  /* 0x0000000609067290 */ /* 0x000fc8000fffe0ff */
[----:B------:R-:W-:-:S04]  /*37c0*/  USHF.R.U32.HI UR10, URZ, UR22, UR6 ;  /* 0x00000016ff0a7299 */ /* 0x000fc80008011606 */
[----:B------:R-:W-:-:S04]  /*37d0*/  UIADD3 UR10, UPT, UPT, -UR10, URZ, URZ ;  /* 0x000000ff0a0a7290 */ /* 0x000fc8000fffe1ff */
[----:B------:R-:W-:-:S04]  /*37e0*/  UIMAD UR10, UR4, UR10, UR18 ;  /* 0x0000000a040a72a4 */ /* 0x000fc8000f8e0212 */
[----:B--2---:R-:W-:Y:S01]  /*37f0*/  UIMAD.WIDE.U32 UR8, UR10, UR5, URZ ;  /* 0x000000050a0872a5 */ /* 0x004fe2000f8e00ff */
[----:B------:R-:W2:Y:S03]  /*3800*/  LDCU.64 UR4, c[0x0][0x6d8] ;  /* 0x0000db00ff0477ac */ /* 0x000ea60008000a00 */
[----:B------:R-:W-:-:S04]  /*3810*/  UIADD3 UR6, UPT, UPT, UR10, -UR9, URZ ;  /* 0x800000090a067290 */ /* 0x000fc8000fffe0ff */
[----:B------:R-:W-:-:S04]  /*3820*/  USHF.R.U32.HI UR6, URZ, UR21, UR6 ;  /* 0x00000015ff067299 */ /* 0x000fc80008011606 */
[----:B------:R-:W-:-:S04]  /*3830*/  UIADD3 UR6, UPT, UPT, UR9, UR6, URZ ;  /* 0x0000000609067290 */ /* 0x000fc8000fffe0ff */
[----:B------:R-:W-:-:S04]  /*3840*/  USHF.R.U32.HI UR6, URZ, UR15, UR6 ;  /* 0x0000000fff067299 */ /* 0x000fc80008011606 */
[----:B--2---:R-:W-:Y:S01]  /*3850*/  UIMAD.WIDE.U32 UR8, UR6, UR5, URZ ;  /* 0x00000005060872a5 */ /* 0x004fe2000f8e00ff */
[----:B------:R-:W2:Y:S03]  /*3860*/  LDCU UR5, c[0x0][0x6cc] ;  /* 0x0000d980ff0577ac */ /* 0x000ea60008000800 */
[----:B------:R-:W-:Y:S02]  /*3870*/  UIADD3 UR8, UPT, UPT, UR6, -UR9, URZ ;  /* 0x8000000906087290 */ /* 0x000fe4000fffe0ff */
[----:B------:R-:W-:Y:S02]  /*3880*/  UIADD3 UR7, UPT, UPT, -UR6, URZ, URZ ;  /* 0x000000ff06077290 */ /* 0x000fe4000fffe1ff */
[----:B------:R-:W-:-:S04]  /*3890*/  USHF.R.U32.HI UR8, URZ, UR14, UR8 ;  /* 0x0000000eff087299 */ /* 0x000fc80008011608 */
[----:B------:R-:W-:-:S04]  /*38a0*/  UIADD3 UR8, UPT, UPT, UR9, UR8, URZ ;  /* 0x0000000809087290 */ /* 0x000fc8000fffe0ff */
[----:B------:R-:W-:Y:S02]  /*38b0*/  USHF.R.U32.HI UR8, URZ, UR13, UR8 ;  /* 0x0000000dff087299 */ /* 0x000fe40008011608 */
[----:B--2---:R-:W-:Y:S02]  /*38c0*/  UIMAD UR10, UR5, UR7, UR10 ;  /* 0x00000007050a72a4 */ /* 0x004fe4000f8e020a */
[----:B------:R-:W-:-:S04]  /*38d0*/  UIADD3 UR8, UPT, UPT, -UR8, URZ, URZ ;  /* 0x000000ff08087290 */ /* 0x000fc8000fffe1ff */
[----:B------:R-:W-:Y:S01]  /*38e0*/  UIMAD UR4, UR4, UR8, UR6 ;  /* 0x00000008040472a4 */ /* 0x000fe2000f8e0206 */
[----:B-----5:R-:W-:Y:S11]  /*38f0*/  BRA.U !UP0, `(.L_x_27) ;  /* 0xffffffe108d07547 */ /* 0x020ff6000b83ffff */
.L_x_22:
[----:B------:R-:W-:Y:S05]  /*3900*/  BRA.U !UP4, `(.L_x_28) ;  /* 0x000000010c187547 */ /* 0x000fea000b800000 */
[----:B------:R-:W-:Y:S01]  /*3910*/  ELECT P0, URZ, PT ;  /* 0x0000000000ff782f */ /* 0x000fe20003800000 */
[----:B-1----:R-:W-:Y:S01]  /*3920*/  HFMA2 R0, -RZ, RZ, 0, 5.9604644775390625e-08 ;  /* 0x00000001ff007431 */ /* 0x002fe200000001ff */
[----:B------:R-:W-:Y:S01]  /*3930*/  UMOV UR4, 0x40 ;  /* 0x0000004000047882 */ /* 0x000fe20000000000 */
[----:B------:R-:W-:Y:S01]  /*3940*/  UVIRTCOUNT.DEALLOC.SMPOOL 0x80 ;  /* 0x000000800000784c */ /* 0x000fe20000000000 */
[----:B------:R-:W-:-:S09]  /*3950*/  ULEA UR4, UR12, UR4, 0x18 ;  /* 0x000000040c047291 */ /* 0x000fd2000f8ec0ff */
[----:B------:R5:W-:Y:S03]  /*3960*/  @P0 STS.U8 [UR4], R0 ;  /* 0x00000000ff000988 */ /* 0x000be60008000004 */
.L_x_28:
[----:B------:R-:W-:Y:S06]  /*3970*/  BAR.SYNC.DEFER_BLOCKING 0x1, 0x80 ;  /* 0x0042000000007b1d */ /* 0x000fec0000010000 */
[----:B------:R-:W-:Y:S05]  /*3980*/  BRA.U !UP4, `(.L_x_29) ;  /* 0x000000010c9c7547 */ /* 0x000fea000b800000 */
[----:B------:R-:W-:Y:S01]  /*3990*/  NOP ;  /* 0x0000000000007918 */ /* 0x000fe20000000000 */
[----:B------:R-:W-:Y:S01]  /*39a0*/  UMOV UR4, 0x50 ;  /* 0x0000005000047882 */ /* 0x000fe20000000000 */
[----:B-12---:R-:W-:Y:S01]  /*39b0*/  LOP3.LUT R4, R72, 0xffff, RZ, 0xc0, !PT ;  /* 0x0000ffff48047812 */ /* 0x006fe200078ec0ff */
[----:B------:R-:W-:Y:S01]  /*39c0*/  ULEA UR12, UR12, UR4, 0x18 ;  /* 0x000000040c0c7291 */ /* 0x000fe2000f8ec0ff */
[----:B------:R-:W-:Y:S02]  /*39d0*/  IMAD.MOV.U32 R3, RZ, RZ, 0xffff ;  /* 0x0000ffffff037424 */ /* 0x000fe400078e00ff */
[----:B------:R-:W-:Y:S01]  /*39e0*/  SHF.R.U32.HI R4, RZ, 0x5, R4 ;  /* 0x00000005ff047819 */ /* 0x000fe20000011604 */
[----:B------:R-:W-:-:S03]  /*39f0*/  IMAD.MOV.U32 R2, RZ, RZ, 0x1 ;  /* 0x00000001ff027424 */ /* 0x000fc600078e00ff */
[----:B------:R-:W-:Y:S01]  /*3a00*/  SHF.L.U32 R3, R3, R4, RZ ;  /* 0x0000000403037219 */ /* 0x000fe200000006ff */
[----:B------:R-:W-:Y:S01]  /*3a10*/  VIADD R5, R4, 0x10 ;  /* 0x0000001004057836 */ /* 0x000fe20000000000 */
[----:B-----5:R-:W1:Y:S04]  /*3a20*/  LDS R0, [UR12] ;  /* 0x0000000cff007984 */ /* 0x020e680008000800 */
[----:B------:R-:W-:-:S04]  /*3a30*/  SHF.L.U32 R2, R2, R5, RZ ;  /* 0x0000000502027219 */ /* 0x000fc800000006ff */
[----:B------:R-:W-:-:S04]  /*3a40*/  LOP3.LUT R5, R2, R3, RZ, 0xfc, !PT ;  /* 0x0000000302057212 */ /* 0x000fc800078efcff */
[C---:B------:R-:W-:Y:S02]  /*3a50*/  LOP3.LUT R3, R5.reuse, 0xffff, RZ, 0xc0, !PT ;  /* 0x0000ffff05037812 */ /* 0x040fe400078ec0ff */
[----:B-1----:R-:W-:-:S04]  /*3a60*/  LOP3.LUT R2, R5, 0xffff, R0, 0x80, !PT ;  /* 0x0000ffff05027812 */ /* 0x002fc800078e8000 */
[----:B------:R-:W-:-:S13]  /*3a70*/  ISETP.NE.AND P0, PT, R2, R3, PT ;  /* 0x000000030200720c */ /* 0x000fda0003f05270 */
[----:B------:R-:W-:Y:S05]  /*3a80*/  @P0 BRA `(.L_x_30) ;  /* 0x0000000000500947 */ /* 0x000fea0003800000 */
[----:B------:R-:W-:Y:S02]  /*3a90*/  SHF.R.U32.HI R0, RZ, 0x10, R0 ;  /* 0x00000010ff007819 */ /* 0x000fe40000011600 */
[----:B------:R-:W-:-:S04]  /*3aa0*/  SHF.R.U32.HI R3, RZ, 0x10, R5 ;  /* 0x00000010ff037819 */ /* 0x000fc80000011605 */
[----:B------:R-:W-:-:S04]  /*3ab0*/  LOP3.LUT R0, R0, R3, RZ, 0xc0, !PT ;  /* 0x0000000300007212 */ /* 0x000fc800078ec0ff */
[----:B------:R-:W-:-:S13]  /*3ac0*/  ISETP.NE.AND P0, PT, R0, R3, PT ;  /* 0x000000030000720c */ /* 0x000fda0003f05270 */
[----:B------:R-:W-:Y:S05]  /*3ad0*/  @P0 BRA `(.L_x_31) ;  /* 0x0000000000300947 */ /* 0x000fea0003800000 */
[----:B------:R-:W-:Y:S01]  /*3ae0*/  R2UR UR6, R5 ;  /* 0x00000000050672ca */ /* 0x000fe200000e0000 */
[----:B------:R-:W1:Y:S01]  /*3af0*/  S2R R2, SR_LANEID ;  /* 0x0000000000027919 */ /* 0x000e620000000000 */
[----:B------:R-:W-:Y:S02]  /*3b00*/  VOTEU.ANY UR5, UPT, PT ;  /* 0x0000000000057886 */ /* 0x000fe400038e0100 */
[----:B------:R-:W-:-:S09]  /*3b10*/  UFLO.U32 UR5, UR5 ;  /* 0x00000005000572bd */ /* 0x000fd200080e0000 */
[----:B------:R-:W-:-:S06]  /*3b20*/  ULOP3.LUT UR6, URZ, UR6, URZ, 0x33, !UPT ;  /* 0x00000006ff067292 */ /* 0x000fcc000f8e33ff */
[----:B------:R-:W-:-:S04]  /*3b30*/  IMAD.U32 R0, RZ, RZ, UR6 ;  /* 0x00000006ff007e24 */ /* 0x000fc8000f8e00ff */
[----:B------:R-:W2:Y:S02]  /*3b40*/  REDUX UR4, R0 ;  /* 0x00000000000473c4 */ /* 0x000ea40000000000 */
[----:B------:R5:W-:Y:S01]  /*3b50*/  UTCATOMSWS.AND URZ, UR6 ;  /* 0x0000000600ff79e3 */ /* 0x000be20008000000 */
[----:B-1----:R-:W-:Y:S01]  /*3b60*/  ISETP.EQ.U32.AND P0, PT, R2, UR5, PT ;  /* 0x0000000502007c0c */ /* 0x002fe2000bf02070 */
[----:B--2---:R-:W-:-:S12]  /*3b70*/  IMAD.U32 R2, RZ, RZ, UR4 ;  /* 0x00000004ff027e24 */ /* 0x004fd8000f8e00ff */
[----:B------:R5:W-:Y:S01]  /*3b80*/  @P0 ATOMS.AND RZ, [UR12], R2 ;  /* 0x00000002ffff098c */ /* 0x000be2000a80000c */
[----:B------:R-:W-:Y:S05]  /*3b90*/  BRA `(.L_x_32) ;  /* 0x0000000000147947 */ /* 0x000fea0003800000 */
.L_x_31:
[----:B------:R-:W-:Y:S02]  /*3ba0*/  MOV R2, 0x3bc0 ;  /* 0x00003bc000027802 */ /* 0x000fe40000000f00 */
[----:B---34-:R-:W-:Y:S05]  /*3bb0*/  CALL.REL.NOINC `($__internal_0_$__cuda_sm10x_tcgen05_guardrail_trap_col_being_dealloced_not_returned_by_alloc) ;  /* 0x0000000000d07944 */ /* 0x018fea0003c00000 */
[----:B------:R-:W-:Y:S05]  /*3bc0*/  BRA `(.L_x_32) ;  /* 0x0000000000087947 */ /* 0x000fea0003800000 */
.L_x_30:
[----:B------:R-:W-:Y:S02]  /*3bd0*/  MOV R2, 0x3bf0 ;  /* 0x00003bf000027802 */ /* 0x000fe40000000f00 */
[----:B---34-:R-:W-:Y:S05]  /*3be0*/  CALL.REL.NOINC `($__internal_2_$__cuda_sm10x_tcgen05_guardrail_trap_unallocated_columns_being_dealloced) ;  /* 0x0000000000dc7944 */ /* 0x018fea0003c00000 */
.L_x_32:
[----:B------:R-:W-:Y:S01]  /*3bf0*/  NOP ;  /* 0x0000000000007918 */ /* 0x000fe20000000000 */
.L_x_29:
[----:B------:R-:W-:-:S04]  /*3c00*/  DEPBAR.LE SB0, 0x0 ;  /* 0x000080000000791a */ /* 0x000fc80000000000 */
[----:B------:R-:W-:-:S04]  /*3c10*/  DEPBAR.LE SB0, 0x0 ;  /* 0x000080000000791a */ /* 0x000fc80000000000 */
[----:B-----5:R-:W-:Y:S05]  /*3c20*/  EXIT ;  /* 0x000000000000794d */ /* 0x020fea0003800000 */
.L_x_5:
[----:B------:R-:W-:Y:S02]  /*3c30*/  MOV R6, UR17 ;  /* 0x0000001100067c02 */ /* 0x000fe40008000f00 */
[----:B------:R-:W-:Y:S02]  /*3c40*/  MOV R7, UR17 ;  /* 0x0000001100077c02 */ /* 0x000fe40008000f00 */
[----:B------:R-:W-:-:S07]  /*3c50*/  MOV R0, UR25 ;  /* 0x0000001900007c02 */ /* 0x000fce0008000f00 */
.L_x_33:
[----:B-1----:R1:W2:Y:S02]  /*3c60*/  SYNCS.PHASECHK.TRANS64.TRYWAIT P0, [R0+URZ+0x10], R7 ;  /* 0x00001007000075a7 */ /* 0x0022a400080011ff */
[----:B--2---:R-:W-:Y:S05]  /*3c70*/  @!P0 NANOSLEEP.SYNCS 0x989680 ;  /* 0x009896800000895d */ /* 0x004fea0003900000 */
[----:B------:R-:W2:Y:S02]  /*3c80*/  @!P0 SYNCS.PHASECHK.TRANS64 P0, [R0+URZ+0x10], R7 ;  /* 0x00001007000085a7 */ /* 0x000ea400080010ff */
[----:B--2---:R-:W-:Y:S05]  /*3c90*/  @!P0 BRA `(.L_x_33) ;  /* 0xfffffffc00f08947 */ /* 0x004fea000383ffff */
[----:B------:R-:W-:Y:S05]  /*3ca0*/  BRA `(.L_x_4) ;  /* 0xffffffcc00187947 */ /* 0x000fea000383ffff */
.L_x_8:
[----:B------:R-:W-:Y:S02]  /*3cb0*/  MOV R2, UR6 ;  /* 0x0000000600027c02 */ /* 0x000fe40008000f00 */
[----:B------:R-:W-:Y:S02]  /*3cc0*/  MOV R3, UR6 ;  /* 0x0000000600037c02 */ /* 0x000fe40008000f00 */
[----:B------:R-:W-:-:S07]  /*3cd0*/  MOV R0, UR4 ;  /* 0x0000000400007c02 */ /* 0x000fce0008000f00 */
.L_x_34:
[----:B-1----:R1:W2:Y:S02]  /*3ce0*/  SYNCS.PHASECHK.TRANS64.TRYWAIT P0, [R0+URZ+0x10], R3 ;  /* 0x00001003000075a7 */ /* 0x0022a400080011ff */
[----:B--2---:R-:W-:Y:S05]  /*3cf0*/  @!P0 NANOSLEEP.SYNCS 0x989680 ;  /* 0x009896800000895d */ /* 0x004fea0003900000 */
[----:B------:R-:W2:Y:S02]  /*3d00*/  @!P0 SYNCS.PHASECHK.TRANS64 P0, [R0+URZ+0x10], R3 ;  /* 0x00001003000085a7 */ /* 0x000ea400080010ff */
[----:B--2---:R-:W-:Y:S05]  /*3d10*/  @!P0 BRA `(.L_x_34) ;  /* 0xfffffffc00f08947 */ /* 0x004fea000383ffff */
[----:B------:R-:W-:Y:S05]  /*3d20*/  BRA `(.L_x_35) ;  /* 0xffffffcc00f47947 */ /* 0x000fea000383ffff */
.L_x_11:
[----:B------:R-:W-:Y:S02]  /*3d30*/  MOV R0, UR12 ;  /* 0x0000000c00007c02 */ /* 0x000fe40008000f00 */
[-C--:B------:R-:W-:Y:S02]  /*3d40*/  MOV R6, R2.reuse ;  /* 0x0000000200067202 */ /* 0x080fe40000000f00 */
[----:B------:R-:W-:-:S07]  /*3d50*/  MOV R7, R2 ;  /* 0x0000000200077202 */ /* 0x000fce0000000f00 */
.L_x_36:
[----:B-1----:R1:W2:Y:S02]  /*3d60*/  SYNCS.PHASECHK.TRANS64.TRYWAIT P0, [R0+URZ+0x28], R7 ;  /* 0x00002807000075a7 */ /* 0x0022a400080011ff */
[----:B--2---:R-:W-:Y:S05]  /*3d70*/  @!P0 NANOSLEEP.SYNCS 0x989680 ;  /* 0x009896800000895d */ /* 0x004fea0003900000 */
[----:B------:R-:W2:Y:S02]  /*3d80*/  @!P0 SYNCS.PHASECHK.TRANS64 P0, [R0+URZ+0x28], R7 ;  /* 0x00002807000085a7 */ /* 0x000ea400080010ff */
[----:B--2---:R-:W-:Y:S05]  /*3d90*/  @!P0 BRA `(.L_x_36) ;  /* 0xfffffffc00f08947 */ /* 0x004fea000383ffff */
[----:B------:R-:W-:Y:S05]  /*3da0*/  BRA `(.L_x_37) ;  /* 0xffffffd400287947 */ /* 0x000fea000383ffff */
.L_x_13:
[----:B------:R-:W-:Y:S02]  /*3db0*/  MOV R6, UR26 ;  /* 0x0000001a00067c02 */ /* 0x000fe40008000f00 */
[----:B------:R-:W-:Y:S02]  /*3dc0*/  MOV R7, UR26 ;  /* 0x0000001a00077c02 */ /* 0x000fe40008000f00 */
[----:B------:R-:W-:Y:S07]  /*3dd0*/  MOV R0, UR17 ;  /* 0x0000001100007c02 */ /* 0x000fee0008000f00 */
.L_x_38:
[----:B-1----:R1:W2:Y:S02]  /*3de0*/  SYNCS.PHASECHK.TRANS64.TRYWAIT P1, [R0+URZ], R7 ;  /* 0x00000007000075a7 */ /* 0x0022a400080211ff */
[----:B--2---:R-:W-:Y:S05]  /*3df0*/  @!P1 NANOSLEEP.SYNCS 0x989680 ;  /* 0x009896800000995d */ /* 0x004fea0003900000 */
[----:B------:R-:W2:Y:S02]  /*3e00*/  @!P1 SYNCS.PHASECHK.TRANS64 P1, [R0+URZ], R7 ;  /* 0x00000007000095a7 */ /* 0x000ea400080210ff */
[----:B--2---:R-:W-:Y:S05]  /*3e10*/  @!P1 BRA `(.L_x_38) ;  /* 0xfffffffc00f09947 */ /* 0x004fea000383ffff */
[----:B------:R-:W-:Y:S05]  /*3e20*/  BRA `(.L_x_12) ;  /* 0xffffffd4008c7947 */ /* 0x000fea000383ffff */
.L_x_16:
[----:B------:R-:W-:-:S07]  /*3e30*/  MOV R3, R2 ;  /* 0x0000000200037202 */ /* 0x000fce0000000f00 */
.L_x_39:
[----:B-1----:R1:W2:Y:S02]  /*3e40*/  SYNCS.PHASECHK.TRANS64.TRYWAIT P0, [R5+URZ+0x28], R3 ;  /* 0x00002803050075a7 */ /* 0x0022a400080011ff */
[----:B--2---:R-:W-:Y:S05]  /*3e50*/  @!P0 NANOSLEEP.SYNCS 0x989680 ;  /* 0x009896800000895d */ /* 0x004fea0003900000 */
[----:B------:R-:W2:Y:S02]  /*3e60*/  @!P0 SYNCS.PHASECHK.TRANS64 P0, [R5+URZ+0x28], R3 ;  /* 0x00002803050085a7 */ /* 0x000ea400080010ff */
[----:B--2---:R-:W-:Y:S05]  /*3e70*/  @!P0 BRA `(.L_x_39) ;  /* 0xfffffffc00f08947 */ /* 0x004fea000383ffff */
[----:B------:R-:W-:Y:S05]  /*3e80*/  BRA `(.L_x_9) ;  /* 0xffffffd800087947 */ /* 0x000fea000383ffff */
.L_x_23:
[----:B------:R-:W-:Y:S02]  /*3e90*/  MOV R0, UR11 ;  /* 0x0000000b00007c02 */ /* 0x000fe40008000f00 */
[----:B------:R-:W-:-:S07]  /*3ea0*/  MOV R3, R2 ;  /* 0x0000000200037202 */ /* 0x000fce0000000f00 */
.L_x_40:
[----:B-1----:R1:W3:Y:S02]  /*3eb0*/  SYNCS.PHASECHK.TRANS64.TRYWAIT P0, [R0+URZ+0x20], R3 ;  /* 0x00002003000075a7 */ /* 0x0022e400080011ff */
[----:B---3--:R-:W-:Y:S05]  /*3ec0*/  @!P0 NANOSLEEP.SYNCS 0x989680 ;  /* 0x009896800000895d */ /* 0x008fea0003900000 */
[----:B------:R-:W3:Y:S02]  /*3ed0*/  @!P0 SYNCS.PHASECHK.TRANS64 P0, [R0+URZ+0x20], R3 ;  /* 0x00002003000085a7 */ /* 0x000ee400080010ff */
[----:B---3--:R-:W-:Y:S05]  /*3ee0*/  @!P0 BRA `(.L_x_40) ;  /* 0xfffffffc00f08947 */ /* 0x008fea000383ffff */
[----:B------:R-:W-:Y:S05]  /*3ef0*/  BRA `(.L_x_41) ;  /* 0xffffffdc00687947 */ /* 0x000fea000383ffff */
        .weak           $__internal_0_$__cuda_sm10x_tcgen05_guardrail_trap_col_being_dealloced_not_returned_by_alloc
        .type           $__internal_0_$__cuda_sm10x_tcgen05_guardrail_trap_col_being_dealloced_not_returned_by_alloc,@function
        .size           $__internal_0_$__cuda_sm10x_tcgen05_guardrail_trap_col_being_dealloced_not_returned_by_alloc,($__internal_1_$__cuda_sm10x_tcgen05_guardrail_trap_phase_invalid_during_alloc - $__internal_0_$__cuda_sm10x_tcgen05_guardrail_trap_col_being_dealloced_not_returned_by_alloc)
$__internal_0_$__cuda_sm10x_tcgen05_guardrail_trap_col_being_dealloced_not_returned_by_alloc:
[----:B------:R-:W-:Y:S05]  /*3f00*/  BPT.TRAP 0x1 ;  /* 0x000000040000795c */ /* 0x000fea0000300000 */
[----:B------:R-:W-:-:S04]  /*3f10*/  HFMA2 R3, -RZ, RZ, 0, 0 ;  /* 0x00000000ff037431 */ /* 0x000fc800000001ff */
[----:B------:R-:W-:Y:S05]  /*3f20*/  RET.REL.NODEC R2 `(kernel_cutlass_kernel_cudnngemm_swigludense_blockscaled_gemm_persistent_swiglu_interleaved_quantSm100BlockScaledPersistentDenseGemmKernel_object_at__TiledMMA_ThrLayoutVMNK11110000_Permuta_0) ;  /* 0xffffffc002347950 */ /* 0x000fea0003c3ffff */
        .weak           $__internal_1_$__cuda_sm10x_tcgen05_guardrail_trap_phase_invalid_during_alloc
        .type           $__internal_1_$__cuda_sm10x_tcgen05_guardrail_trap_phase_invalid_during_alloc,@function
        .size           $__internal_1_$__cuda_sm10x_tcgen05_guardrail_trap_phase_invalid_during_alloc,($__internal_2_$__cuda_sm10x_tcgen05_guardrail_trap_unallocated_columns_being_dealloced - $__internal_1_$__cuda_sm10x_tcgen05_guardrail_trap_phase_invalid_during_alloc)
$__internal_1_$__cuda_sm10x_tcgen05_guardrail_trap_phase_invalid_during_alloc:
[----:B------:R-:W-:Y:S05]  /*3f30*/  BPT.TRAP 0x1 ;  /* 0x000000040000795c */ /* 0x000fea0000300000 */
[----:B------:R-:W-:-:S04]  /*3f40*/  MOV R3, 0x0 ;  /* 0x0000000000037802 */ /* 0x000fc80000000f00 */
[----:B------:R-:W-:Y:S05]  /*3f50*/  RET.REL.NODEC R2 `(kernel_cutlass_kernel_cudnngemm_swigludense_blockscaled_gemm_persistent_swiglu_interleaved_quantSm100BlockScaledPersistentDenseGemmKernel_object_at__TiledMMA_ThrLayoutVMNK11110000_Permuta_0) ;  /* 0xffffffc002287950 */ /* 0x000fea0003c3ffff */
        .weak           $__internal_2_$__cuda_sm10x_tcgen05_guardrail_trap_unallocated_columns_being_dealloced
        .type           $__internal_2_$__cuda_sm10x_tcgen05_guardrail_trap_unallocated_columns_being_dealloced,@function
        .size           $__internal_2_$__cuda_sm10x_tcgen05_guardrail_trap_unallocated_columns_being_dealloced,(.L_x_45 - $__internal_2_$__cuda_sm10x_tcgen05_guardrail_trap_unallocated_columns_being_dealloced)
$__internal_2_$__cuda_sm10x_tcgen05_guardrail_trap_unallocated_columns_being_dealloced:
[----:B------:R-:W-:Y:S05]  /*3f60*/  BPT.TRAP 0x1 ;  /* 0x000000040000795c */ /* 0x000fea0000300000 */
[----:B------:R-:W-:-:S04]  /*3f70*/  HFMA2 R3, -RZ, RZ, 0, 0 ;  /* 0x00000000ff037431 */ /* 0x000fc800000001ff */
[----:B------:R-:W-:Y:S05]  /*3f80*/  RET.REL.NODEC R2 `(kernel_cutlass_kernel_cudnngemm_swigludense_blockscaled_gemm_persistent_swiglu_interleaved_quantSm100BlockScaledPersistentDenseGemmKernel_object_at__TiledMMA_ThrLayoutVMNK11110000_Permuta_0) ;  /* 0xffffffc0021c7950 */ /* 0x000fea0003c3ffff */
.L_x_42:
[----:B------:R-:W-:-:S00]  /*3f90*/  BRA `(.L_x_42) ;  /* 0xfffffffc00fc7947 */ /* 0x000fc0000383ffff */
[----:B------:R-:W-:-:S00]  /*3fa0*/  NOP ;  /* 0x0000000000007918 */ /* 0x000fc00000000000 */
        /* <DEDUP_REMOVED lines=13> */
.L_x_45:


//--------------------- .nv.shared.kernel_cutlass_kernel_cudnngemm_swigludense_blockscaled_gemm_persistent_swiglu_interleaved_quantSm100BlockScaledPersistentDenseGemmKernel_object_at__TiledMMA_ThrLayoutVMNK11110000_Permuta_0 --------------------------
	.section	.nv.shared.kernel_cutlass_kernel_cudnngemm_swigludense_blockscaled_gemm_persistent_swiglu_interleaved_quantSm100BlockScaledPersistentDenseGemmKernel_object_at__TiledMMA_ThrLayoutVMNK11110000_Permuta_0,"aw",@nobits
	.sectionflags	@""
	.align	1024
	.zero		1024


//--------------------- .nv.shared.reserved.0     --------------------------
	.section	.nv.shared.reserved.0,"aw",@nobits
	.align	8
	.weak		__nv_reservedSMEM_offset_0_alias
	.size		__nv_reservedSMEM_offset_0_alias, 0, 64
	.other		__nv_reservedSMEM_offset_0_alias,@"STO_CUDA_RESERVED_SHARED STV_DEFAULT"
__nv_reservedSMEM_offset_0_alias:
	.zero		0
.nv.shared.reserved.0:
	.zero		64
	.weak		__nv_reservedSMEM_allocation_phase
	.type		__nv_reservedSMEM_allocation_phase,@object
	.size		__nv_reservedSMEM_allocation_phase,(.L_0 - __nv_reservedSMEM_allocation_phase)
__nv_reservedSMEM_allocation_phase:
	.zero		1
.L_0:
	.zero		7
	.weak		__nv_reservedSMEM_devtool_atexit_pc
	.type		__nv_reservedSMEM_devtool_atexit_pc,@object
	.size		__nv_reservedSMEM_devtool_atexit_pc,(__nv_reservedSMEM_allocation_mask - __nv_reservedSMEM_devtool_atexit_pc)
__nv_reservedSMEM_devtool_atexit_pc:
	.zero		8
	.weak		__nv_reservedSMEM_allocation_mask
	.type		__nv_reservedSMEM_allocation_mask,@object
	.size		__nv_reservedSMEM_allocation_mask,(.L_2 - __nv_reservedSMEM_allocation_mask)
__nv_reservedSMEM_allocation_mask:
	.zero		4
.L_2:


//--------------------- .nv.constant0.kernel_cutlass_kernel_cudnngemm_swigludense_blockscaled_gemm_persistent_swiglu_interleaved_quantSm100BlockScaledPersistentDenseGemmKernel_object_at__TiledMMA_ThrLayoutVMNK11110000_Permuta_0 --------------------------
	.section	.nv.constant0.kernel_cutlass_kernel_cudnngemm_swigludense_blockscaled_gemm_persistent_swiglu_interleaved_quantSm100BlockScaledPersistentDenseGemmKernel_object_at__TiledMMA_ThrLayoutVMNK11110000_Permuta_0,"a",@progbits
	.sectionflags	@""
	.align	4
.nv.constant0.kernel_cutlass_kernel_cudnngemm_swigludense_blockscaled_gemm_persistent_swiglu_interleaved_quantSm100BlockScaledPersistentDenseGemmKernel_object_at__TiledMMA_ThrLayoutVMNK11110000_Permuta_0:
	.zero		1768


//--------------------- SYMBOLS --------------------------

	.type		.nv.reservedSmem.offset0,@object
	.size		.nv.reservedSmem.offset0,0x4
	.type		.nv.reservedSmem.cap,@object
	.size		.nv.reservedSmem.cap,0x4
